	.target	sm_90a

	.elftype	@"ET_EXEC"


//--------------------- .note.nv.tkinfo           --------------------------
	.section	.note.nv.tkinfo,"",@"SHT_NOTE"
	.sectionflags	@"SHF_NOTE_NV_TKINFO"
	.tkinfo
        /*0018*/ 	.word	0x00000002
        /*0030*/ 	.string	""
        /*0030*/ 	.string	"ptxas"
        /*0030*/ 	.string	"Cuda compilation tools, release 13.0, V13.0.88"
        /*0030*/ 	.string	"Build cuda_13.0.r13.0/compiler.36424714_0"
        /*0030*/ 	.string	"-arch sm_90a -m 64 "



//--------------------- .note.nv.cuinfo           --------------------------
	.section	.note.nv.cuinfo,"",@"SHT_NOTE"
	.sectionflags	@"SHF_NOTE_NV_CUINFO"
        /*0018*/ 	.short	0x0002
        /*001a*/ 	.short	0x005a
        /*001c*/ 	.short	0x0082
	.zero		2


//--------------------- .nv.info                  --------------------------
	.section	.nv.info,"",@"SHT_CUDA_INFO"
	.align	4


	//----- nvinfo : EIATTR_REGCOUNT
	.align		4
        /*0000*/ 	.byte	0x04, 0x2f
        /*0002*/ 	.short	(.L_12 - .L_11)
	.align		4
.L_11:
        /*0004*/ 	.word	index@(_ZN7cutlass13device_kernelINS_4gemm6kernel13GemmUniversalIN4cute5tupleIJiiiiEEENS1_10collective13CollectiveMmaINS1_37MainloopSm90TmaGmmaWarpSpecializedFP8ILi3ENS5_IJNS4_1CILi2EEENSA_ILi1EEESC_EEENS1_32KernelTmaWarpSpecializedPingpongEEENS5_IJNSA_ILi64EEESG_SG_EEENS_12float_e5m2_tENS5_IJlSC_lEEESI_SJ_NS4_8TiledMMAINS4_8MMA_AtomIJNS4_4SM904GMMA30MMA_64x64x32_F32E5M2E5M2_SS_TNILNSN_7ScaleInE1ELSP_1EEEEEENS4_6LayoutINS5_IJSC_SC_SC_EEENS5_IJNSA_ILi0EEESU_SU_EEEEENS5_IJNS4_10UnderscoreESX_SX_EEEEENS4_13SM90_TMA_LOADENS4_14ComposedLayoutINS4_7SwizzleILi2ELi4ELi3EEENS4_18smem_ptr_flag_bitsILi8EEENSS_INS5_IJNSA_ILi8EEESG_EEENS5_IJSG_SC_EEEEEEEvNS4_8identityENS4_23SM90_TMA_LOAD_MULTICASTES1A_vS1B_EENS_8epilogue10collective6detail29Sm90TmaWarpSpecializedAdapterINS1F_15DefaultEpilogueISI_SJ_SJ_NS1E_6thread17LinearCombinationISI_Li1EffLNS1J_9ScaleType4KindE0ELNS_15FloatRoundStyleE2ESI_EENS1_15EpilogueDefaultEEEEEvvEEEEvNT_6ParamsE)
        /*0008*/ 	.word	0x000000a8


	//----- nvinfo : EIATTR_FRAME_SIZE
	.align		4
.L_12:
        /*000c*/ 	.byte	0x04, 0x11
        /*000e*/ 	.short	(.L_14 - .L_13)
	.align		4
.L_13:
        /*0010*/ 	.word	index@(_ZN7cutlass13device_kernelINS_4gemm6kernel13GemmUniversalIN4cute5tupleIJiiiiEEENS1_10collective13CollectiveMmaINS1_37MainloopSm90TmaGmmaWarpSpecializedFP8ILi3ENS5_IJNS4_1CILi2EEENSA_ILi1EEESC_EEENS1_32KernelTmaWarpSpecializedPingpongEEENS5_IJNSA_ILi64EEESG_SG_EEENS_12float_e5m2_tENS5_IJlSC_lEEESI_SJ_NS4_8TiledMMAINS4_8MMA_AtomIJNS4_4SM904GMMA30MMA_64x64x32_F32E5M2E5M2_SS_TNILNSN_7ScaleInE1ELSP_1EEEEEENS4_6LayoutINS5_IJSC_SC_SC_EEENS5_IJNSA_ILi0EEESU_SU_EEEEENS5_IJNS4_10UnderscoreESX_SX_EEEEENS4_13SM90_TMA_LOADENS4_14ComposedLayoutINS4_7SwizzleILi2ELi4ELi3EEENS4_18smem_ptr_flag_bitsILi8EEENSS_INS5_IJNSA_ILi8EEESG_EEENS5_IJSG_SC_EEEEEEEvNS4_8identityENS4_23SM90_TMA_LOAD_MULTICASTES1A_vS1B_EENS_8epilogue10collective6detail29Sm90TmaWarpSpecializedAdapterINS1F_15DefaultEpilogueISI_SJ_SJ_NS1E_6thread17LinearCombinationISI_Li1EffLNS1J_9ScaleType4KindE0ELNS_15FloatRoundStyleE2ESI_EENS1_15EpilogueDefaultEEEEEvvEEEEvNT_6ParamsE)
        /*0014*/ 	.word	0x00000000


	//----- nvinfo : EIATTR_MIN_STACK_SIZE
	.align		4
.L_14:
        /*0018*/ 	.byte	0x04, 0x12
        /*001a*/ 	.short	(.L_16 - .L_15)
	.align		4
.L_15:
        /*001c*/ 	.word	index@(_ZN7cutlass13device_kernelINS_4gemm6kernel13GemmUniversalIN4cute5tupleIJiiiiEEENS1_10collective13CollectiveMmaINS1_37MainloopSm90TmaGmmaWarpSpecializedFP8ILi3ENS5_IJNS4_1CILi2EEENSA_ILi1EEESC_EEENS1_32KernelTmaWarpSpecializedPingpongEEENS5_IJNSA_ILi64EEESG_SG_EEENS_12float_e5m2_tENS5_IJlSC_lEEESI_SJ_NS4_8TiledMMAINS4_8MMA_AtomIJNS4_4SM904GMMA30MMA_64x64x32_F32E5M2E5M2_SS_TNILNSN_7ScaleInE1ELSP_1EEEEEENS4_6LayoutINS5_IJSC_SC_SC_EEENS5_IJNSA_ILi0EEESU_SU_EEEEENS5_IJNS4_10UnderscoreESX_SX_EEEEENS4_13SM90_TMA_LOADENS4_14ComposedLayoutINS4_7SwizzleILi2ELi4ELi3EEENS4_18smem_ptr_flag_bitsILi8EEENSS_INS5_IJNSA_ILi8EEESG_EEENS5_IJSG_SC_EEEEEEEvNS4_8identityENS4_23SM90_TMA_LOAD_MULTICASTES1A_vS1B_EENS_8epilogue10collective6detail29Sm90TmaWarpSpecializedAdapterINS1F_15DefaultEpilogueISI_SJ_SJ_NS1E_6thread17LinearCombinationISI_Li1EffLNS1J_9ScaleType4KindE0ELNS_15FloatRoundStyleE2ESI_EENS1_15EpilogueDefaultEEEEEvvEEEEvNT_6ParamsE)
        /*0020*/ 	.word	0x00000000
.L_16:


//--------------------- .nv.compat                --------------------------
	.section	.nv.compat,"",@"SHT_CUDA_COMPAT_INFO"
	.align	4
        /*0000*/ 	.byte	0x02, 0x09, 0x01, 0x00, 0x02, 0x02, 0x04, 0x00, 0x02, 0x05, 0x05, 0x00, 0x03, 0x07, 0x01, 0x01
        /*0010*/ 	.byte	0x02, 0x03, 0x01, 0x00, 0x02, 0x06, 0x01, 0x00, 0x04, 0x0b, 0x08, 0x00, 0x00, 0x00, 0x00, 0x00
        /*0020*/ 	.byte	0x00, 0x00, 0x00, 0x00


//--------------------- .nv.info._ZN7cutlass13device_kernelINS_4gemm6kernel13GemmUniversalIN4cute5tupleIJiiiiEEENS1_10collective13CollectiveMmaINS1_37MainloopSm90TmaGmmaWarpSpecializedFP8ILi3ENS5_IJNS4_1CILi2EEENSA_ILi1EEESC_EEENS1_32KernelTmaWarpSpecializedPingpongEEENS5_IJNSA_ILi64EEESG_SG_EEENS_12float_e5m2_tENS5_IJlSC_lEEESI_SJ_NS4_8TiledMMAINS4_8MMA_AtomIJNS4_4SM904GMMA30MMA_64x64x32_F32E5M2E5M2_SS_TNILNSN_7ScaleInE1ELSP_1EEEEEENS4_6LayoutINS5_IJSC_SC_SC_EEENS5_IJNSA_ILi0EEESU_SU_EEEEENS5_IJNS4_10UnderscoreESX_SX_EEEEENS4_13SM90_TMA_LOADENS4_14ComposedLayoutINS4_7SwizzleILi2ELi4ELi3EEENS4_18smem_ptr_flag_bitsILi8EEENSS_INS5_IJNSA_ILi8EEESG_EEENS5_IJSG_SC_EEEEEEEvNS4_8identityENS4_23SM90_TMA_LOAD_MULTICASTES1A_vS1B_EENS_8epilogue10collective6detail29Sm90TmaWarpSpecializedAdapterINS1F_15DefaultEpilogueISI_SJ_SJ_NS1E_6thread17LinearCombinationISI_Li1EffLNS1J_9ScaleType4KindE0ELNS_15FloatRoundStyleE2ESI_EENS1_15EpilogueDefaultEEEEEvvEEEEvNT_6ParamsE --------------------------
	.section	.nv.info._ZN7cutlass13device_kernelINS_4gemm6kernel13GemmUniversalIN4cute5tupleIJiiiiEEENS1_10collective13CollectiveMmaINS1_37MainloopSm90TmaGmmaWarpSpecializedFP8ILi3ENS5_IJNS4_1CILi2EEENSA_ILi1EEESC_EEENS1_32KernelTmaWarpSpecializedPingpongEEENS5_IJNSA_ILi64EEESG_SG_EEENS_12float_e5m2_tENS5_IJlSC_lEEESI_SJ_NS4_8TiledMMAINS4_8MMA_AtomIJNS4_4SM904GMMA30MMA_64x64x32_F32E5M2E5M2_SS_TNILNSN_7ScaleInE1ELSP_1EEEEEENS4_6LayoutINS5_IJSC_SC_SC_EEENS5_IJNSA_ILi0EEESU_SU_EEEEENS5_IJNS4_10UnderscoreESX_SX_EEEEENS4_13SM90_TMA_LOADENS4_14ComposedLayoutINS4_7SwizzleILi2ELi4ELi3EEENS4_18smem_ptr_flag_bitsILi8EEENSS_INS5_IJNSA_ILi8EEESG_EEENS5_IJSG_SC_EEEEEEEvNS4_8identityENS4_23SM90_TMA_LOAD_MULTICASTES1A_vS1B_EENS_8epilogue10collective6detail29Sm90TmaWarpSpecializedAdapterINS1F_15DefaultEpilogueISI_SJ_SJ_NS1E_6thread17LinearCombinationISI_Li1EffLNS1J_9ScaleType4KindE0ELNS_15FloatRoundStyleE2ESI_EENS1_15EpilogueDefaultEEEEEvvEEEEvNT_6ParamsE,"",@"SHT_CUDA_INFO"
	.sectionflags	@""
	.align	4


	//----- nvinfo : EIATTR_CUDA_API_VERSION
	.align		4
        /*0000*/ 	.byte	0x04, 0x37
        /*0002*/ 	.short	(.L_18 - .L_17)
.L_17:
        /*0004*/ 	.word	0x00000082


	//----- nvinfo : EIATTR_KPARAM_INFO
	.align		4
.L_18:
        /*0008*/ 	.byte	0x04, 0x17
        /*000a*/ 	.short	(.L_20 - .L_19)
.L_19:
        /*000c*/ 	.word	0x00000000
        /*0010*/ 	.short	0x0000
        /*0012*/ 	.short	0x0070
        /*0014*/ 	.byte	0x00, 0xf0, 0x01, 0x10


	//----- nvinfo : EIATTR_SPARSE_MMA_MASK
	.align		4
.L_20:
        /*0018*/ 	.byte	0x03, 0x50
        /*001a*/ 	.short	0x0000


	//----- nvinfo : EIATTR_MAXREG_COUNT
	.align		4
        /*001c*/ 	.byte	0x03, 0x1b
        /*001e*/ 	.short	0x00a8


	//----- nvinfo : EIATTR_NUM_BARRIERS
	.align		4
        /*0020*/ 	.byte	0x02, 0x4c
        /*0022*/ 	.byte	0x01
	.zero		1


	//----- nvinfo : EIATTR_MERCURY_ISA_VERSION
	.align		4
        /*0024*/ 	.byte	0x03, 0x5f
        /*0026*/ 	.short	0x0101


	//----- nvinfo : EIATTR_INT_WARP_WIDE_INSTR_OFFSETS
	.align		4
        /*0028*/ 	.byte	0x04, 0x31
        /*002a*/ 	.short	(.L_22 - .L_21)


	//   ....[0]....
.L_21:
        /*002c*/ 	.word	0x00000490


	//   ....[1]....
        /*0030*/ 	.word	0x000004d0


	//   ....[2]....
        /*0034*/ 	.word	0x00000510


	//   ....[3]....
        /*0038*/ 	.word	0x000005b0


	//   ....[4]....
        /*003c*/ 	.word	0x000005d0


	//   ....[5]....
        /*0040*/ 	.word	0x00000630


	//   ....[6]....
        /*0044*/ 	.word	0x00000720


	//   ....[7]....
        /*0048*/ 	.word	0x00000770


	//   ....[8]....
        /*004c*/ 	.word	0x00002750


	//----- nvinfo : EIATTR_COOP_GROUP_MASK_REGIDS
	.align		4
.L_22:
        /*0050*/ 	.byte	0x04, 0x29
        /*0052*/ 	.short	(.L_24 - .L_23)


	//   ....[0]....
.L_23:
        /*0054*/ 	.word	0xffffffff


	//   ....[1]....
        /*0058*/ 	.word	0xffffffff


	//   ....[2]....
        /*005c*/ 	.word	0xffffffff


	//   ....[3]....
        /*0060*/ 	.word	0xffffffff


	//   ....[4]....
        /*0064*/ 	.word	0xffffffff


	//   ....[5]....
        /*0068*/ 	.word	0xffffffff


	//   ....[6]....
        /*006c*/ 	.word	0xffffffff


	//----- nvinfo : EIATTR_COOP_GROUP_INSTR_OFFSETS
	.align		4
.L_24:
        /*0070*/ 	.byte	0x04, 0x28
        /*0072*/ 	.short	(.L_26 - .L_25)


	//   ....[0]....
.L_25:
        /*0074*/ 	.word	0x00000060


	//   ....[1]....
        /*0078*/ 	.word	0x00000070


	//   ....[2]....
        /*007c*/ 	.word	0x00000130


	//   ....[3]....
        /*0080*/ 	.word	0x000002a0


	//   ....[4]....
        /*0084*/ 	.word	0x000002e0


	//   ....[5]....
        /*0088*/ 	.word	0x00000360


	//   ....[6]....
        /*008c*/ 	.word	0x00000930


	//----- nvinfo : EIATTR_REG_RECONFIG
	.align		4
.L_26:
        /*0090*/ 	.byte	0x01, 0x54
	.zero		2


	//----- nvinfo : EIATTR_MBARRIER_INSTR_OFFSETS
	.align		4
        /*0094*/ 	.byte	0x04, 0x39
        /*0096*/ 	.short	(.L_28 - .L_27)


	//   ....[0]....
.L_27:
        /*0098*/ 	.word	0x00000230
        /*009c*/ 	.word	0x000000ff
        /*00a0*/ 	.word	0x00000000
        /*00a4*/ 	.short	0x0100
        /*00a6*/ 	.byte	0x08
	.zero		1


	//   ....[1]....
        /*00a8*/ 	.word	0x00000240
        /*00ac*/ 	.word	0x000000ff
        /*00b0*/ 	.word	0x00000018
        /*00b4*/ 	.short	0x0100
        /*00b6*/ 	.byte	0x08
	.zero		1


	//   ....[2]....
        /*00b8*/ 	.word	0x00000250
        /*00bc*/ 	.word	0x000000ff
        /*00c0*/ 	.word	0x00000008
        /*00c4*/ 	.short	0x0100
        /*00c6*/ 	.byte	0x08
	.zero		1


	//   ....[3]....
        /*00c8*/ 	.word	0x00000260
        /*00cc*/ 	.word	0x000000ff
        /*00d0*/ 	.word	0x00000020
        /*00d4*/ 	.short	0x0100
        /*00d6*/ 	.byte	0x08
	.zero		1


	//   ....[4]....
        /*00d8*/ 	.word	0x00000270
        /*00dc*/ 	.word	0x000000ff
        /*00e0*/ 	.word	0x00000010
        /*00e4*/ 	.short	0x0100
        /*00e6*/ 	.byte	0x08
	.zero		1


	//   ....[5]....
        /*00e8*/ 	.word	0x00000280
        /*00ec*/ 	.word	0x000000ff
        /*00f0*/ 	.word	0x00000028
        /*00f4*/ 	.short	0x0100
        /*00f6*/ 	.byte	0x08
	.zero		1


	//   ....[6]....
        /*00f8*/ 	.word	0x000007a0
        /*00fc*/ 	.word	0x000000ff
        /*0100*/ 	.word	0x00000060
        /*0104*/ 	.short	0x0100
        /*0106*/ 	.byte	0x08
	.zero		1


	//   ....[7]....
        /*0108*/ 	.word	0x00000840
        /*010c*/ 	.word	0x000000ff
        /*0110*/ 	.word	0x00000068
        /*0114*/ 	.short	0x0100
        /*0116*/ 	.byte	0x08
	.zero		1


	//   ....[8]....
        /*0118*/ 	.word	0x000008b0
        /*011c*/ 	.word	0x000000ff
        /*0120*/ 	.word	0x00000040
        /*0124*/ 	.short	0x0100
        /*0126*/ 	.byte	0x09
	.zero		1


	//   ....[9]....
        /*0128*/ 	.word	0x000008c0
        /*012c*/ 	.word	0x000000ff
        /*0130*/ 	.word	0x00000048
        /*0134*/ 	.short	0x0100
        /*0136*/ 	.byte	0x09
	.zero		1


	//   ....[10]....
        /*0138*/ 	.word	0x000008d0
        /*013c*/ 	.word	0x000000ff
        /*0140*/ 	.word	0x00000050
        /*0144*/ 	.short	0x0100
        /*0146*/ 	.byte	0x09
	.zero		1


	//   ....[11]....
        /*0148*/ 	.word	0x000008e0
        /*014c*/ 	.word	0x000000ff
        /*0150*/ 	.word	0x00000058
        /*0154*/ 	.short	0x0100
        /*0156*/ 	.byte	0x09
	.zero		1


	//   ....[12]....
        /*0158*/ 	.word	0x000016c0
        /*015c*/ 	.word	0x000000ff
        /*0160*/ 	.word	0xfffffff8
        /*0164*/ 	.short	0x010a
        /*0166*/ 	.byte	0x0f
	.zero		1


	//   ....[13]....
        /*0168*/ 	.word	0x00001990
        /*016c*/ 	.word	0x000000ff
        /*0170*/ 	.word	0x00000000
        /*0174*/ 	.short	0x010a
        /*0176*/ 	.byte	0x06
	.zero		1


	//   ....[14]....
        /*0178*/ 	.word	0x000019d0
        /*017c*/ 	.word	0x000000ff
        /*0180*/ 	.word	0x00000000
        /*0184*/ 	.short	0x010a
        /*0186*/ 	.byte	0x06
	.zero		1


	//   ....[15]....
        /*0188*/ 	.word	0x00001f40
        /*018c*/ 	.word	0x000000ff
        /*0190*/ 	.word	0x00000000
        /*0194*/ 	.short	0x010a
        /*0196*/ 	.byte	0x09
	.zero		1


	//   ....[16]....
        /*0198*/ 	.word	0x00001f80
        /*019c*/ 	.word	0x000000ff
        /*01a0*/ 	.word	0x00000000
        /*01a4*/ 	.short	0x010a
        /*01a6*/ 	.byte	0x09
	.zero		1


	//   ....[17]....
        /*01a8*/ 	.word	0x00002360
        /*01ac*/ 	.word	0x00000013
        /*01b0*/ 	.word	0x00000000
        /*01b4*/ 	.short	0x0101
        /*01b6*/ 	.byte	0x3f
	.zero		1


	//   ....[18]....
        /*01b8*/ 	.word	0x000026e0
        /*01bc*/ 	.word	0x00000011
        /*01c0*/ 	.word	0x00000000
        /*01c4*/ 	.short	0x0101
        /*01c6*/ 	.byte	0x17
	.zero		1


	//   ....[19]....
        /*01c8*/ 	.word	0x000027f0
        /*01cc*/ 	.word	0x00000011
        /*01d0*/ 	.word	0x00000000
        /*01d4*/ 	.short	0x0101
        /*01d6*/ 	.byte	0x3f
	.zero		1


	//   ....[20]....
        /*01d8*/ 	.word	0x000028b0
        /*01dc*/ 	.word	0x000000ff
        /*01e0*/ 	.word	0x00000008
        /*01e4*/ 	.short	0x010a
        /*01e6*/ 	.byte	0x0f
	.zero		1


	//   ....[21]....
        /*01e8*/ 	.word	0x00005110
        /*01ec*/ 	.word	0x00000004
        /*01f0*/ 	.word	0x00000000
        /*01f4*/ 	.short	0x0101
        /*01f6*/ 	.byte	0x17
	.zero		1


	//   ....[22]....
        /*01f8*/ 	.word	0x00005a30
        /*01fc*/ 	.word	0x00000013
        /*0200*/ 	.word	0x00000018
        /*0204*/ 	.short	0x010a
        /*0206*/ 	.byte	0x3f
	.zero		1


	//   ....[23]....
        /*0208*/ 	.word	0x00005db0
        /*020c*/ 	.word	0x0000000a
        /*0210*/ 	.word	0x00000068
        /*0214*/ 	.short	0x0101
        /*0216*/ 	.byte	0x3f
	.zero		1


	//   ....[24]....
        /*0218*/ 	.word	0x00006510
        /*021c*/ 	.word	0x00000007
        /*0220*/ 	.word	0x00000000
        /*0224*/ 	.short	0x010a
        /*0226*/ 	.byte	0x3f
	.zero		1


	//   ....[25]....
        /*0228*/ 	.word	0x00006590
        /*022c*/ 	.word	0x00000006
        /*0230*/ 	.word	0x00000000
        /*0234*/ 	.short	0x010a
        /*0236*/ 	.byte	0x3f
	.zero		1


	//   ....[26]....
        /*0238*/ 	.word	0x00006620
        /*023c*/ 	.word	0x00000003
        /*0240*/ 	.word	0x00000000
        /*0244*/ 	.short	0x010a
        /*0246*/ 	.byte	0x3f
	.zero		1


	//   ....[27]....
        /*0248*/ 	.word	0x00006690
        /*024c*/ 	.word	0x00000011
        /*0250*/ 	.word	0xfffffff8
        /*0254*/ 	.short	0x010a
        /*0256*/ 	.byte	0x3f
	.zero		1


	//   ....[28]....
        /*0258*/ 	.word	0x000066f0
        /*025c*/ 	.word	0x00000011
        /*0260*/ 	.word	0x00000000
        /*0264*/ 	.short	0x010a
        /*0266*/ 	.byte	0x3f
	.zero		1


	//   ....[29]....
        /*0268*/ 	.word	0x00006750
        /*026c*/ 	.word	0x00000013
        /*0270*/ 	.word	0x00000000
        /*0274*/ 	.short	0x010a
        /*0276*/ 	.byte	0x3f
	.zero		1


	//   ....[30]....
        /*0278*/ 	.word	0x000067b0
        /*027c*/ 	.word	0x00000011
        /*0280*/ 	.word	0x00000008
        /*0284*/ 	.short	0x010a
        /*0286*/ 	.byte	0x3f
	.zero		1


	//   ....[31]....
        /*0288*/ 	.word	0x00006880
        /*028c*/ 	.word	0x00000013
        /*0290*/ 	.word	0x00000018
        /*0294*/ 	.short	0x010a
        /*0296*/ 	.byte	0x3f
	.zero		1


	//   ....[32]....
        /*0298*/ 	.word	0x00006960
        /*029c*/ 	.word	0x00000007
        /*02a0*/ 	.word	0x00000000
        /*02a4*/ 	.short	0x010a
        /*02a6*/ 	.byte	0x3f
	.zero		1


	//   ....[33]....
        /*02a8*/ 	.word	0x000069b0
        /*02ac*/ 	.word	0x00000006
        /*02b0*/ 	.word	0x00000000
        /*02b4*/ 	.short	0x010a
        /*02b6*/ 	.byte	0x3f
	.zero		1


	//----- nvinfo : EIATTR_NUM_MBARRIERS
	.align		4
.L_28:
        /*02b8*/ 	.byte	0x03, 0x38
        /*02ba*/ 	.short	0x000c


	//----- nvinfo : EIATTR_EXIT_INSTR_OFFSETS
	.align		4
        /*02bc*/ 	.byte	0x04, 0x1c
        /*02be*/ 	.short	(.L_30 - .L_29)


	//   ....[0]....
.L_29:
        /*02c0*/ 	.word	0x00001380


	//   ....[1]....
        /*02c4*/ 	.word	0x000013e0


	//   ....[2]....
        /*02c8*/ 	.word	0x00005720


	//   ....[3]....
        /*02cc*/ 	.word	0x00005750


	//   ....[4]....
        /*02d0*/ 	.word	0x00006670


	//----- nvinfo : EIATTR_MAX_THREADS
	.align		4
.L_30:
        /*02d4*/ 	.byte	0x04, 0x05
        /*02d6*/ 	.short	(.L_32 - .L_31)
.L_31:
        /*02d8*/ 	.word	0x00000180
        /*02dc*/ 	.word	0x00000001
        /*02e0*/ 	.word	0x00000001


	//----- nvinfo : EIATTR_CRS_STACK_SIZE
	.align		4
.L_32:
        /*02e4*/ 	.byte	0x04, 0x1e
        /*02e6*/ 	.short	(.L_34 - .L_33)
.L_33:
        /*02e8*/ 	.word	0x00000000


	//----- nvinfo : EIATTR_CBANK_PARAM_SIZE
	.align		4
.L_34:
        /*02ec*/ 	.byte	0x03, 0x19
        /*02ee*/ 	.short	0x0470


	//----- nvinfo : EIATTR_PARAM_CBANK
	.align		4
        /*02f0*/ 	.byte	0x04, 0x0a
        /*02f2*/ 	.short	(.L_36 - .L_35)
	.align		4
.L_35:
        /*02f4*/ 	.word	index@(.nv.constant0._ZN7cutlass13device_kernelINS_4gemm6kernel13GemmUniversalIN4cute5tupleIJiiiiEEENS1_10collective13CollectiveMmaINS1_37MainloopSm90TmaGmmaWarpSpecializedFP8ILi3ENS5_IJNS4_1CILi2EEENSA_ILi1EEESC_EEENS1_32KernelTmaWarpSpecializedPingpongEEENS5_IJNSA_ILi64EEESG_SG_EEENS_12float_e5m2_tENS5_IJlSC_lEEESI_SJ_NS4_8TiledMMAINS4_8MMA_AtomIJNS4_4SM904GMMA30MMA_64x64x32_F32E5M2E5M2_SS_TNILNSN_7ScaleInE1ELSP_1EEEEEENS4_6LayoutINS5_IJSC_SC_SC_EEENS5_IJNSA_ILi0EEESU_SU_EEEEENS5_IJNS4_10UnderscoreESX_SX_EEEEENS4_13SM90_TMA_LOADENS4_14ComposedLayoutINS4_7SwizzleILi2ELi4ELi3EEENS4_18smem_ptr_flag_bitsILi8EEENSS_INS5_IJNSA_ILi8EEESG_EEENS5_IJSG_SC_EEEEEEEvNS4_8identityENS4_23SM90_TMA_LOAD_MULTICASTES1A_vS1B_EENS_8epilogue10collective6detail29Sm90TmaWarpSpecializedAdapterINS1F_15DefaultEpilogueISI_SJ_SJ_NS1E_6thread17LinearCombinationISI_Li1EffLNS1J_9ScaleType4KindE0ELNS_15FloatRoundStyleE2ESI_EENS1_15EpilogueDefaultEEEEEvvEEEEvNT_6ParamsE)
        /*02f8*/ 	.short	0x0210
        /*02fa*/ 	.short	0x0470


	//----- nvinfo : EIATTR_SW_WAR
	.align		4
.L_36:
        /*02fc*/ 	.byte	0x04, 0x36
        /*02fe*/ 	.short	(.L_38 - .L_37)
.L_37:
        /*0300*/ 	.word	0x00000008
.L_38:


//--------------------- .nv.callgraph             --------------------------
	.section	.nv.callgraph,"",@"SHT_CUDA_CALLGRAPH"
	.align	4
	.sectionentsize	8
	.align		4
        /*0000*/ 	.word	0x00000000
	.align		4
        /*0004*/ 	.word	0xffffffff
	.align		4
        /*0008*/ 	.word	0x00000000
	.align		4
        /*000c*/ 	.word	0xfffffffe
	.align		4
        /*0010*/ 	.word	0x00000000
	.align		4
        /*0014*/ 	.word	0xfffffffd
	.align		4
        /*0018*/ 	.word	0x00000000
	.align		4
        /*001c*/ 	.word	0xfffffffc


//--------------------- .nv.constant4             --------------------------
	.section	.nv.constant4,"a",@progbits
	.align	8
	.align		8
.nv.constant4:
        /*0000*/ 	.dword	_ZN39_INTERNAL_4c2f13dc_4_k_cu_5479c0de_49744cuda3std3__45__cpo5beginE
	.align		8
        /*0008*/ 	.dword	_ZN39_INTERNAL_4c2f13dc_4_k_cu_5479c0de_49744cuda3std3__45__cpo3endE
	.align		8
        /*0010*/ 	.dword	_ZN39_INTERNAL_4c2f13dc_4_k_cu_5479c0de_49744cuda3std3__45__cpo6cbeginE
	.align		8
        /*0018*/ 	.dword	_ZN39_INTERNAL_4c2f13dc_4_k_cu_5479c0de_49744cuda3std3__45__cpo4cendE
	.align		8
        /*0020*/ 	.dword	_ZN39_INTERNAL_4c2f13dc_4_k_cu_5479c0de_49744cuda3std3__441_GLOBAL__N__4c2f13dc_4_k_cu_5479c0de_49746ignoreE
	.align		8
        /*0028*/ 	.dword	_ZN39_INTERNAL_4c2f13dc_4_k_cu_5479c0de_49744cuda3std3__419piecewise_constructE
	.align		8
        /*0030*/ 	.dword	_ZN39_INTERNAL_4c2f13dc_4_k_cu_5479c0de_49744cuda3std3__48in_placeE
	.align		8
        /*0038*/ 	.dword	_ZN39_INTERNAL_4c2f13dc_4_k_cu_5479c0de_49744cuda3std6ranges3__45__cpo4swapE
	.align		8
        /*0040*/ 	.dword	_ZN39_INTERNAL_4c2f13dc_4_k_cu_5479c0de_49744cuda3std6ranges3__45__cpo9iter_moveE
	.align		8
        /*0048*/ 	.dword	_ZN39_INTERNAL_4c2f13dc_4_k_cu_5479c0de_49744cute7productE
	.align		8
        /*0050*/ 	.dword	_ZN39_INTERNAL_4c2f13dc_4_k_cu_5479c0de_49744cute1_E


//--------------------- .text._ZN7cutlass13device_kernelINS_4gemm6kernel13GemmUniversalIN4cute5tupleIJiiiiEEENS1_10collective13CollectiveMmaINS1_37MainloopSm90TmaGmmaWarpSpecializedFP8ILi3ENS5_IJNS4_1CILi2EEENSA_ILi1EEESC_EEENS1_32KernelTmaWarpSpecializedPingpongEEENS5_IJNSA_ILi64EEESG_SG_EEENS_12float_e5m2_tENS5_IJlSC_lEEESI_SJ_NS4_8TiledMMAINS4_8MMA_AtomIJNS4_4SM904GMMA30MMA_64x64x32_F32E5M2E5M2_SS_TNILNSN_7ScaleInE1ELSP_1EEEEEENS4_6LayoutINS5_IJSC_SC_SC_EEENS5_IJNSA_ILi0EEESU_SU_EEEEENS5_IJNS4_10UnderscoreESX_SX_EEEEENS4_13SM90_TMA_LOADENS4_14ComposedLayoutINS4_7SwizzleILi2ELi4ELi3EEENS4_18smem_ptr_flag_bitsILi8EEENSS_INS5_IJNSA_ILi8EEESG_EEENS5_IJSG_SC_EEEEEEEvNS4_8identityENS4_23SM90_TMA_LOAD_MULTICASTES1A_vS1B_EENS_8epilogue10collective6detail29Sm90TmaWarpSpecializedAdapterINS1F_15DefaultEpilogueISI_SJ_SJ_NS1E_6thread17LinearCombinationISI_Li1EffLNS1J_9ScaleType4KindE0ELNS_15FloatRoundStyleE2ESI_EENS1_15EpilogueDefaultEEEEEvvEEEEvNT_6ParamsE --------------------------
	.section	.text._ZN7cutlass13device_kernelINS_4gemm6kernel13GemmUniversalIN4cute5tupleIJiiiiEEENS1_10collective13CollectiveMmaINS1_37MainloopSm90TmaGmmaWarpSpecializedFP8ILi3ENS5_IJNS4_1CILi2EEENSA_ILi1EEESC_EEENS1_32KernelTmaWarpSpecializedPingpongEEENS5_IJNSA_ILi64EEESG_SG_EEENS_12float_e5m2_tENS5_IJlSC_lEEESI_SJ_NS4_8TiledMMAINS4_8MMA_AtomIJNS4_4SM904GMMA30MMA_64x64x32_F32E5M2E5M2_SS_TNILNSN_7ScaleInE1ELSP_1EEEEEENS4_6LayoutINS5_IJSC_SC_SC_EEENS5_IJNSA_ILi0EEESU_SU_EEEEENS5_IJNS4_10UnderscoreESX_SX_EEEEENS4_13SM90_TMA_LOADENS4_14ComposedLayoutINS4_7SwizzleILi2ELi4ELi3EEENS4_18smem_ptr_flag_bitsILi8EEENSS_INS5_IJNSA_ILi8EEESG_EEENS5_IJSG_SC_EEEEEEEvNS4_8identityENS4_23SM90_TMA_LOAD_MULTICASTES1A_vS1B_EENS_8epilogue10collective6detail29Sm90TmaWarpSpecializedAdapterINS1F_15DefaultEpilogueISI_SJ_SJ_NS1E_6thread17LinearCombinationISI_Li1EffLNS1J_9ScaleType4KindE0ELNS_15FloatRoundStyleE2ESI_EENS1_15EpilogueDefaultEEEEEvvEEEEvNT_6ParamsE,"ax",@progbits
	.align	128
.text._ZN7cutlass13device_kernelINS_4gemm6kernel13GemmUniversalIN4cute5tupleIJiiiiEEENS1_10collective13CollectiveMmaINS1_37MainloopSm90TmaGmmaWarpSpecializedFP8ILi3ENS5_IJNS4_1CILi2EEENSA_ILi1EEESC_EEENS1_32KernelTmaWarpSpecializedPingpongEEENS5_IJNSA_ILi64EEESG_SG_EEENS_12float_e5m2_tENS5_IJlSC_lEEESI_SJ_NS4_8TiledMMAINS4_8MMA_AtomIJNS4_4SM904GMMA30MMA_64x64x32_F32E5M2E5M2_SS_TNILNSN_7ScaleInE1ELSP_1EEEEEENS4_6LayoutINS5_IJSC_SC_SC_EEENS5_IJNSA_ILi0EEESU_SU_EEEEENS5_IJNS4_10UnderscoreESX_SX_EEEEENS4_13SM90_TMA_LOADENS4_14ComposedLayoutINS4_7SwizzleILi2ELi4ELi3EEENS4_18smem_ptr_flag_bitsILi8EEENSS_INS5_IJNSA_ILi8EEESG_EEENS5_IJSG_SC_EEEEEEEvNS4_8identityENS4_23SM90_TMA_LOAD_MULTICASTES1A_vS1B_EENS_8epilogue10collective6detail29Sm90TmaWarpSpecializedAdapterINS1F_15DefaultEpilogueISI_SJ_SJ_NS1E_6thread17LinearCombinationISI_Li1EffLNS1J_9ScaleType4KindE0ELNS_15FloatRoundStyleE2ESI_EENS1_15EpilogueDefaultEEEEEvvEEEEvNT_6ParamsE:
        .type           _ZN7cutlass13device_kernelINS_4gemm6kernel13GemmUniversalIN4cute5tupleIJiiiiEEENS1_10collective13CollectiveMmaINS1_37MainloopSm90TmaGmmaWarpSpecializedFP8ILi3ENS5_IJNS4_1CILi2EEENSA_ILi1EEESC_EEENS1_32KernelTmaWarpSpecializedPingpongEEENS5_IJNSA_ILi64EEESG_SG_EEENS_12float_e5m2_tENS5_IJlSC_lEEESI_SJ_NS4_8TiledMMAINS4_8MMA_AtomIJNS4_4SM904GMMA30MMA_64x64x32_F32E5M2E5M2_SS_TNILNSN_7ScaleInE1ELSP_1EEEEEENS4_6LayoutINS5_IJSC_SC_SC_EEENS5_IJNSA_ILi0EEESU_SU_EEEEENS5_IJNS4_10UnderscoreESX_SX_EEEEENS4_13SM90_TMA_LOADENS4_14ComposedLayoutINS4_7SwizzleILi2ELi4ELi3EEENS4_18smem_ptr_flag_bitsILi8EEENSS_INS5_IJNSA_ILi8EEESG_EEENS5_IJSG_SC_EEEEEEEvNS4_8identityENS4_23SM90_TMA_LOAD_MULTICASTES1A_vS1B_EENS_8epilogue10collective6detail29Sm90TmaWarpSpecializedAdapterINS1F_15DefaultEpilogueISI_SJ_SJ_NS1E_6thread17LinearCombinationISI_Li1EffLNS1J_9ScaleType4KindE0ELNS_15FloatRoundStyleE2ESI_EENS1_15EpilogueDefaultEEEEEvvEEEEvNT_6ParamsE,@function
        .size           _ZN7cutlass13device_kernelINS_4gemm6kernel13GemmUniversalIN4cute5tupleIJiiiiEEENS1_10collective13CollectiveMmaINS1_37MainloopSm90TmaGmmaWarpSpecializedFP8ILi3ENS5_IJNS4_1CILi2EEENSA_ILi1EEESC_EEENS1_32KernelTmaWarpSpecializedPingpongEEENS5_IJNSA_ILi64EEESG_SG_EEENS_12float_e5m2_tENS5_IJlSC_lEEESI_SJ_NS4_8TiledMMAINS4_8MMA_AtomIJNS4_4SM904GMMA30MMA_64x64x32_F32E5M2E5M2_SS_TNILNSN_7ScaleInE1ELSP_1EEEEEENS4_6LayoutINS5_IJSC_SC_SC_EEENS5_IJNSA_ILi0EEESU_SU_EEEEENS5_IJNS4_10UnderscoreESX_SX_EEEEENS4_13SM90_TMA_LOADENS4_14ComposedLayoutINS4_7SwizzleILi2ELi4ELi3EEENS4_18smem_ptr_flag_bitsILi8EEENSS_INS5_IJNSA_ILi8EEESG_EEENS5_IJSG_SC_EEEEEEEvNS4_8identityENS4_23SM90_TMA_LOAD_MULTICASTES1A_vS1B_EENS_8epilogue10collective6detail29Sm90TmaWarpSpecializedAdapterINS1F_15DefaultEpilogueISI_SJ_SJ_NS1E_6thread17LinearCombinationISI_Li1EffLNS1J_9ScaleType4KindE0ELNS_15FloatRoundStyleE2ESI_EENS1_15EpilogueDefaultEEEEEvvEEEEvNT_6ParamsE,(.L_x_142 - _ZN7cutlass13device_kernelINS_4gemm6kernel13GemmUniversalIN4cute5tupleIJiiiiEEENS1_10collective13CollectiveMmaINS1_37MainloopSm90TmaGmmaWarpSpecializedFP8ILi3ENS5_IJNS4_1CILi2EEENSA_ILi1EEESC_EEENS1_32KernelTmaWarpSpecializedPingpongEEENS5_IJNSA_ILi64EEESG_SG_EEENS_12float_e5m2_tENS5_IJlSC_lEEESI_SJ_NS4_8TiledMMAINS4_8MMA_AtomIJNS4_4SM904GMMA30MMA_64x64x32_F32E5M2E5M2_SS_TNILNSN_7ScaleInE1ELSP_1EEEEEENS4_6LayoutINS5_IJSC_SC_SC_EEENS5_IJNSA_ILi0EEESU_SU_EEEEENS5_IJNS4_10UnderscoreESX_SX_EEEEENS4_13SM90_TMA_LOADENS4_14ComposedLayoutINS4_7SwizzleILi2ELi4ELi3EEENS4_18smem_ptr_flag_bitsILi8EEENSS_INS5_IJNSA_ILi8EEESG_EEENS5_IJSG_SC_EEEEEEEvNS4_8identityENS4_23SM90_TMA_LOAD_MULTICASTES1A_vS1B_EENS_8epilogue10collective6detail29Sm90TmaWarpSpecializedAdapterINS1F_15DefaultEpilogueISI_SJ_SJ_NS1E_6thread17LinearCombinationISI_Li1EffLNS1J_9ScaleType4KindE0ELNS_15FloatRoundStyleE2ESI_EENS1_15EpilogueDefaultEEEEEvvEEEEvNT_6ParamsE)
        .other          _ZN7cutlass13device_kernelINS_4gemm6kernel13GemmUniversalIN4cute5tupleIJiiiiEEENS1_10collective13CollectiveMmaINS1_37MainloopSm90TmaGmmaWarpSpecializedFP8ILi3ENS5_IJNS4_1CILi2EEENSA_ILi1EEESC_EEENS1_32KernelTmaWarpSpecializedPingpongEEENS5_IJNSA_ILi64EEESG_SG_EEENS_12float_e5m2_tENS5_IJlSC_lEEESI_SJ_NS4_8TiledMMAINS4_8MMA_AtomIJNS4_4SM904GMMA30MMA_64x64x32_F32E5M2E5M2_SS_TNILNSN_7ScaleInE1ELSP_1EEEEEENS4_6LayoutINS5_IJSC_SC_SC_EEENS5_IJNSA_ILi0EEESU_SU_EEEEENS5_IJNS4_10UnderscoreESX_SX_EEEEENS4_13SM90_TMA_LOADENS4_14ComposedLayoutINS4_7SwizzleILi2ELi4ELi3EEENS4_18smem_ptr_flag_bitsILi8EEENSS_INS5_IJNSA_ILi8EEESG_EEENS5_IJSG_SC_EEEEEEEvNS4_8identityENS4_23SM90_TMA_LOAD_MULTICASTES1A_vS1B_EENS_8epilogue10collective6detail29Sm90TmaWarpSpecializedAdapterINS1F_15DefaultEpilogueISI_SJ_SJ_NS1E_6thread17LinearCombinationISI_Li1EffLNS1J_9ScaleType4KindE0ELNS_15FloatRoundStyleE2ESI_EENS1_15EpilogueDefaultEEEEEvvEEEEvNT_6ParamsE,@"STO_CUDA_ENTRY STV_DEFAULT"
_ZN7cutlass13device_kernelINS_4gemm6kernel13GemmUniversalIN4cute5tupleIJiiiiEEENS1_10collective13CollectiveMmaINS1_37MainloopSm90TmaGmmaWarpSpecializedFP8ILi3ENS5_IJNS4_1CILi2EEENSA_ILi1EEESC_EEENS1_32KernelTmaWarpSpecializedPingpongEEENS5_IJNSA_ILi64EEESG_SG_EEENS_12float_e5m2_tENS5_IJlSC_lEEESI_SJ_NS4_8TiledMMAINS4_8MMA_AtomIJNS4_4SM904GMMA30MMA_64x64x32_F32E5M2E5M2_SS_TNILNSN_7ScaleInE1ELSP_1EEEEEENS4_6LayoutINS5_IJSC_SC_SC_EEENS5_IJNSA_ILi0EEESU_SU_EEEEENS5_IJNS4_10UnderscoreESX_SX_EEEEENS4_13SM90_TMA_LOADENS4_14ComposedLayoutINS4_7SwizzleILi2ELi4ELi3EEENS4_18smem_ptr_flag_bitsILi8EEENSS_INS5_IJNSA_ILi8EEESG_EEENS5_IJSG_SC_EEEEEEEvNS4_8identityENS4_23SM90_TMA_LOAD_MULTICASTES1A_vS1B_EENS_8epilogue10collective6detail29Sm90TmaWarpSpecializedAdapterINS1F_15DefaultEpilogueISI_SJ_SJ_NS1E_6thread17LinearCombinationISI_Li1EffLNS1J_9ScaleType4KindE0ELNS_15FloatRoundStyleE2ESI_EENS1_15EpilogueDefaultEEEEEvvEEEEvNT_6ParamsE:
[----:B------:R-:W-:Y:S01]  /*0000*/  LDC R1, c[0x0][0x28] ;  /* 0x00000a00ff017b82 */ /* 0x000fe20000000800 */
[----:B------:R-:W0:Y:S01]  /*0010*/  S2R R11, SR_TID.X ;  /* 0x00000000000b7919 */ /* 0x000e220000002100 */
[----:B------:R-:W-:Y:S01]  /*0020*/  ELECT P0, URZ, PT ;  /* 0x00000000003f782f */ /* 0x000fe20003800000 */
[----:B------:R-:W-:Y:S01]  /*0030*/  BSSY B0, `(.L_x_0) ;  /* 0x000000f000007945 */ /* 0x000fe20003800000 */
[--C-:B0-----:R-:W-:Y:S02]  /*0040*/  SHF.R.U32.HI R0, RZ, 0x5, R11.reuse ;  /* 0x00000005ff007819 */ /* 0x101fe4000001160b */
[----:B------:R-:W-:-:S03]  /*0050*/  SHF.R.U32.HI R5, RZ, 0x7, R11 ;  /* 0x00000007ff057819 */ /* 0x000fc6000001160b */
[----:B------:R-:W0:Y:S04]  /*0060*/  SHFL.IDX PT, R2, R0, RZ, 0x1f ;  /* 0x00001fff00027589 */ /* 0x000e2800000e0000 */
[----:B------:R1:W2:Y:S01]  /*0070*/  SHFL.IDX PT, R6, R5, RZ, 0x1f ;  /* 0x00001fff05067589 */ /* 0x0002a200000e0000 */
[----:B0-----:R-:W-:-:S13]  /*0080*/  ISETP.NE.OR P0, PT, R2, RZ, !P0 ;  /* 0x000000ff0200720c */ /* 0x001fda0004705670 */
[----:B-12---:R-:W-:Y:S05]  /*0090*/  @P0 BRA `(.L_x_1) ;  /* 0x0000000000200947 */ /* 0x006fea0003800000 */
[----:B------:R-:W-:Y:S02]  /*00a0*/  ULDC.64 UR4, c[0x0][0x198] ;  /* 0x0000660000047ab9 */ /* 0x000fe40000000a00 */
[----:B------:R-:W-:Y:S02]  /*00b0*/  UIADD3 UR6, UP0, UR4, 0xf0, URZ ;  /* 0x000000f004067890 */ /* 0x000fe4000ff1e03f */
[----:B------:R-:W-:Y:S02]  /*00c0*/  UIADD3 UR4, UP1, UR4, 0x1f0, URZ ;  /* 0x000001f004047890 */ /* 0x000fe4000ff3e03f */
[----:B------:R-:W-:Y:S02]  /*00d0*/  UIADD3.X UR7, URZ, UR5, URZ, UP0, !UPT ;  /* 0x000000053f077290 */ /* 0x000fe400087fe43f */
[----:B------:R-:W-:-:S07]  /*00e0*/  UIADD3.X UR5, URZ, UR5, URZ, UP1, !UPT ;  /* 0x000000053f057290 */ /* 0x000fce0008ffe43f */
[----:B------:R0:W-:Y:S02]  /*00f0*/  UTMACCTL.PF [UR6] ;  /* 0x00000000060079b9 */ /* 0x0001e40008040000 */
[----:B------:R0:W-:Y:S02]  /*0100*/  UTMACCTL.PF [UR4] ;  /* 0x00000000040079b9 */ /* 0x0001e40008040000 */
[----:B0-----:R-:W-:Y:S01]  /*0110*/  NOP ;  /* 0x0000000000007918 */ /* 0x001fe20000000000 */
.L_x_1:
[----:B------:R-:W-:Y:S05]  /*0120*/  BSYNC B0 ;  /* 0x0000000000007941 */ /* 0x000fea0003800000 */
.L_x_0:
[----:B------:R-:W0:Y:S02]  /*0130*/  SHFL.IDX PT, R7, R0, RZ, 0x1f ;  /* 0x00001fff00077589 */ /* 0x000e2400000e0000 */
[----:B0-----:R-:W-:-:S13]  /*0140*/  ISETP.NE.AND P0, PT, R7, RZ, PT ;  /* 0x000000ff0700720c */ /* 0x001fda0003f05270 */
[----:B------:R-:W-:Y:S05]  /*0150*/  @P0 BRA `(.L_x_2) ;  /* 0x0000000000500947 */ /* 0x000fea0003800000 */
[----:B------:R-:W0:Y:S01]  /*0160*/  S2UR UR8, SR_CgaCtaId ;  /* 0x00000000000879c3 */ /* 0x000e220000008800 */
[----:B------:R-:W-:Y:S01]  /*0170*/  UMOV UR4, 0x400 ;  /* 0x0000040000047882 */ /* 0x000fe20000000000 */
[----:B------:R-:W-:Y:S01]  /*0180*/  UMOV UR5, 0x1 ;  /* 0x0000000100057882 */ /* 0x000fe20000000000 */
[----:B------:R-:W-:Y:S01]  /*0190*/  UMOV UR6, 0x2 ;  /* 0x0000000200067882 */ /* 0x000fe20000000000 */
[----:B------:R-:W-:Y:S01]  /*01a0*/  ELECT P0, URZ, PT ;  /* 0x00000000003f782f */ /* 0x000fe20003800000 */
[----:B------:R-:W-:-:S04]  /*01b0*/  UIADD3 UR6, -UR6, 0x100000, URZ ;  /* 0x0010000006067890 */ /* 0x000fc8000fffe13f */
[----:B------:R-:W-:Y:S02]  /*01c0*/  USHF.L.U32 UR7, UR6, 0xb, URZ ;  /* 0x0000000b06077899 */ /* 0x000fe4000800063f */
[----:B------:R-:W-:Y:S02]  /*01d0*/  USHF.L.U32 UR6, UR6, 0x1, URZ ;  /* 0x0000000106067899 */ /* 0x000fe4000800063f */
[----:B0-----:R-:W-:Y:S02]  /*01e0*/  ULEA UR8, UR8, UR4, 0x18 ;  /* 0x0000000408087291 */ /* 0x001fe4000f8ec03f */
[----:B------:R-:W-:-:S04]  /*01f0*/  UIADD3 UR4, -UR5, 0x100000, URZ ;  /* 0x0010000005047890 */ /* 0x000fc8000fffe13f */
[----:B------:R-:W-:Y:S02]  /*0200*/  USHF.L.U32 UR5, UR4, 0xb, URZ ;  /* 0x0000000b04057899 */ /* 0x000fe4000800063f */
[----:B------:R-:W-:Y:S01]  /*0210*/  USHF.L.U32 UR4, UR4, 0x1, URZ ;  /* 0x0000000104047899 */ /* 0x000fe2000800063f */
[----:B------:R-:W0:Y:S11]  /*0220*/  FENCE.VIEW.ASYNC.S ;  /* 0x00000000000073c6 */ /* 0x000e360000000000 */
[----:B0-----:R0:W1:Y:S01]  /*0230*/  SYNCS.EXCH.64 URZ, [UR8], UR4 ;  /* 0x00000004083f75b2 */ /* 0x0010620008000100 */
[----:B------:R0:W2:Y:S01]  /*0240*/  SYNCS.EXCH.64 URZ, [UR8+0x18], UR6 ;  /* 0x00001806083f75b2 */ /* 0x0000a20008000100 */
[----:B------:R0:W3:Y:S01]  /*0250*/  SYNCS.EXCH.64 URZ, [UR8+0x8], UR4 ;  /* 0x00000804083f75b2 */ /* 0x0000e20008000100 */
[----:B------:R0:W4:Y:S01]  /*0260*/  SYNCS.EXCH.64 URZ, [UR8+0x20], UR6 ;  /* 0x00002006083f75b2 */ /* 0x0001220008000100 */
[----:B------:R0:W0:Y:S01]  /*0270*/  SYNCS.EXCH.64 URZ, [UR8+0x10], UR4 ;  /* 0x00001004083f75b2 */ /* 0x0000220008000100 */
[----:B------:R0:W0:Y:S01]  /*0280*/  SYNCS.EXCH.64 URZ, [UR8+0x28], UR6 ;  /* 0x00002806083f75b2 */ /* 0x0000220008000100 */
[----:B------:R-:W-:Y:S01]  /*0290*/  NOP ;  /* 0x0000000000007918 */ /* 0x000fe20000000000 */
.L_x_2:
[----:B------:R-:W5:Y:S01]  /*02a0*/  SHFL.IDX PT, R3, R0, RZ, 0x1f ;  /* 0x00001fff00037589 */ /* 0x000f6200000e0000 */
[----:B------:R-:W-:Y:S01]  /*02b0*/  SHF.R.S32.HI R4, RZ, 0x1f, R11 ;  /* 0x0000001fff047819 */ /* 0x000fe2000001140b */
[----:B------:R-:W1:Y:S01]  /*02c0*/  S2UR UR12, SR_CTAID.X ;  /* 0x00000000000c79c3 */ /* 0x000e620000002500 */
[----:B------:R-:W-:Y:S01]  /*02d0*/  ELECT P0, URZ, PT ;  /* 0x00000000003f782f */ /* 0x000fe20003800000 */
[----:B------:R1:W2:Y:S01]  /*02e0*/  SHFL.IDX PT, R8, R0, RZ, 0x1f ;  /* 0x00001fff00087589 */ /* 0x0002a200000e0000 */
[----:B------:R-:W-:Y:S02]  /*02f0*/  LEA.HI R4, R4, R11, RZ, 0x7 ;  /* 0x0000000b04047211 */ /* 0x000fe400078f38ff */
[----:B------:R-:W-:Y:S01]  /*0300*/  ELECT P1, URZ, PT ;  /* 0x00000000003f782f */ /* 0x000fe20003820000 */
[----:B------:R-:W-:Y:S01]  /*0310*/  NOP ;  /* 0x0000000000007918 */ /* 0x000fe20000000000 */
[----:B------:R-:W3:Y:S01]  /*0320*/  S2R R16, SR_CTAID.Y ;  /* 0x0000000000107919 */ /* 0x000ee20000002600 */
[----:B------:R-:W-:Y:S01]  /*0330*/  LOP3.LUT R4, R4, 0xffffff80, RZ, 0xc0, !PT ;  /* 0xffffff8004047812 */ /* 0x000fe200078ec0ff */
[----:B0-----:R-:W-:Y:S01]  /*0340*/  ULDC UR4, c[0x0][0x150] ;  /* 0x0000540000047ab9 */ /* 0x001fe20000000800 */
[----:B------:R-:W0:Y:S01]  /*0350*/  LDC R12, c[0x0][0x144] ;  /* 0x00005100ff0c7b82 */ /* 0x000e220000000800 */
[----:B------:R4:W0:Y:S01]  /*0360*/  SHFL.IDX PT, R14, R5, RZ, 0x1f ;  /* 0x00001fff050e7589 */ /* 0x00082200000e0000 */
[----:B------:R-:W-:Y:S01]  /*0370*/  UMOV UR11, 0x80 ;  /* 0x00000080000b7882 */ /* 0x000fe20000000000 */
[----:B------:R-:W-:Y:S01]  /*0380*/  IMAD.IADD R10, R11, 0x1, -R4 ;  /* 0x000000010b0a7824 */ /* 0x000fe200078e0a04 */
[----:B------:R-:W-:Y:S01]  /*0390*/  NOP ;  /* 0x0000000000007918 */ /* 0x000fe20000000000 */
[C---:B------:R-:W-:Y:S01]  /*03a0*/  VIADD R38, R6.reuse, 0xffffffff ;  /* 0xffffffff06267836 */ /* 0x040fe20000000000 */
[----:B------:R-:W-:-:S02]  /*03b0*/  ISETP.NE.AND P5, PT, R6, RZ, PT ;  /* 0x000000ff0600720c */ /* 0x000fc40003fa5270 */
[----:B------:R-:W-:Y:S01]  /*03c0*/  SHF.R.S32.HI R19, RZ, 0x1f, R10 ;  /* 0x0000001fff137819 */ /* 0x000fe2000001140a */
[----:B------:R-:W0:Y:S01]  /*03d0*/  LDC R13, c[0x0][0x140] ;  /* 0x00005000ff0d7b82 */ /* 0x000e220000000800 */
[----:B------:R-:W-:Y:S02]  /*03e0*/  ISETP.GE.U32.AND P6, PT, R38, 0x2, PT ;  /* 0x000000022600780c */ /* 0x000fe40003fc6070 */
[----:B-----5:R-:W-:Y:S02]  /*03f0*/  ISETP.NE.OR P0, PT, R3, RZ, !P0 ;  /* 0x000000ff0300720c */ /* 0x020fe40004705670 */
[----:B------:R-:W-:Y:S02]  /*0400*/  LEA.HI R3, R19, R10, RZ, 0x3 ;  /* 0x0000000a13037211 */ /* 0x000fe400078f18ff */
[----:B-1----:R-:W-:Y:S01]  /*0410*/  I2FP.F32.U32 R4, UR12 ;  /* 0x0000000c00047c45 */ /* 0x002fe20008201000 */
[----:B------:R-:W1:Y:S01]  /*0420*/  LDC R27, c[0x0][0x148] ;  /* 0x00005200ff1b7b82 */ /* 0x000e620000000800 */
[----:B------:R-:W-:-:S02]  /*0430*/  SHF.R.S32.HI R0, RZ, 0x3, R3 ;  /* 0x00000003ff007819 */ /* 0x000fc40000011403 */
[----:B--2---:R-:W-:Y:S01]  /*0440*/  ISETP.NE.OR P1, PT, R8, RZ, !P1 ;  /* 0x000000ff0800720c */ /* 0x004fe20004f25670 */
[----:B------:R-:W-:Y:S01]  /*0450*/  FMUL R9, R4, UR4 ;  /* 0x0000000404097c20 */ /* 0x000fe20008400000 */
[----:B------:R-:W-:Y:S01]  /*0460*/  SHF.R.S32.HI R3, RZ, 0x1f, R3 ;  /* 0x0000001fff037819 */ /* 0x000fe20000011403 */
[----:B------:R-:W-:Y:S01]  /*0470*/  ULDC UR4, c[0x0][0x154] ;  /* 0x0000550000047ab9 */ /* 0x000fe20000000800 */
[----:B------:R-:W-:Y:S01]  /*0480*/  SHF.R.S32.HI R8, RZ, 0x1f, R7 ;  /* 0x0000001fff087819 */ /* 0x000fe20000011407 */
[----:B------:R-:W-:Y:S01]  /*0490*/  VOTEU.ALL UP1, P0 ;  /* 0x00000000003f7886 */ /* 0x000fe20000020000 */
[----:B------:R-:W-:Y:S01]  /*04a0*/  LEA.HI R4, R3, R0, RZ, 0x2 ;  /* 0x0000000003047211 */ /* 0x000fe200078f10ff */
[----:B------:R-:W2:Y:S01]  /*04b0*/  F2I.U32.TRUNC.NTZ R9, R9 ;  /* 0x0000000900097305 */ /* 0x000ea2000020f000 */
[----:B------:R-:W-:Y:S01]  /*04c0*/  LEA.HI R8, R8, R7, RZ, 0x2 ;  /* 0x0000000708087211 */ /* 0x000fe200078f10ff */
[----:B------:R-:W-:Y:S01]  /*04d0*/  VOTEU.ALL UP0, P0 ;  /* 0x00000000003f7886 */ /* 0x000fe20000000000 */
[----:B------:R-:W-:Y:S01]  /*04e0*/  SHF.R.S32.HI R3, RZ, 0x1f, R2 ;  /* 0x0000001fff037819 */ /* 0x000fe20000011402 */
[----:B------:R-:W5:Y:S01]  /*04f0*/  @!UP1 S2UR UR7, SR_CgaCtaId ;  /* 0x00000000000799c3 */ /* 0x000f620000008800 */
[----:B----4-:R-:W-:Y:S01]  /*0500*/  LOP3.LUT R5, R4, 0xfffffffc, RZ, 0xc0, !PT ;  /* 0xfffffffc04057812 */ /* 0x010fe200078ec0ff */
[----:B------:R-:W-:Y:S01]  /*0510*/  VOTEU.ALL UP2, P1 ;  /* 0x00000000003f7886 */ /* 0x000fe20000840000 */
[----:B------:R-:W-:Y:S01]  /*0520*/  LOP3.LUT R8, R8, 0x3ffffffc, RZ, 0xc0, !PT ;  /* 0x3ffffffc08087812 */ /* 0x000fe200078ec0ff */
[----:B------:R-:W-:Y:S01]  /*0530*/  @!UP1 UMOV UR6, 0x400 ;  /* 0x0000040000069882 */ /* 0x000fe20000000000 */
[----:B------:R-:W-:Y:S01]  /*0540*/  LEA.HI R3, R3, R2, RZ, 0x2 ;  /* 0x0000000203037211 */ /* 0x000fe200078f10ff */
[----:B------:R-:W-:Y:S01]  /*0550*/  IMAD.IADD R5, R0, 0x1, -R5 ;  /* 0x0000000100057824 */ /* 0x000fe200078e0a05 */
[----:B------:R-:W-:Y:S01]  /*0560*/  @!UP2 UMOV UR9, 0x400 ;  /* 0x000004000009a882 */ /* 0x000fe20000000000 */
[----:B------:R-:W-:Y:S01]  /*0570*/  IMAD.IADD R8, R7, 0x1, -R8 ;  /* 0x0000000107087824 */ /* 0x000fe200078e0a08 */
[----:B------:R-:W-:Y:S01]  /*0580*/  LOP3.LUT R3, R3, 0xfffffffc, RZ, 0xc0, !PT ;  /* 0xfffffffc03037812 */ /* 0x000fe200078ec0ff */
[----:B------:R-:W4:Y:S01]  /*0590*/  @!UP2 S2UR UR10, SR_CgaCtaId ;  /* 0x00000000000aa9c3 */ /* 0x000f220000008800 */
[----:B--2---:R-:W-:Y:S01]  /*05a0*/  IMAD.MOV R9, RZ, RZ, -R9 ;  /* 0x000000ffff097224 */ /* 0x004fe200078e0a09 */
[----:B------:R-:W-:Y:S01]  /*05b0*/  VOTEU.ALL UP3, P1 ;  /* 0x00000000003f7886 */ /* 0x000fe20000860000 */
[----:B------:R-:W-:Y:S01]  /*05c0*/  IMAD R5, R8, 0x4, R5 ;  /* 0x0000000408057824 */ /* 0x000fe200078e0205 */
[----:B------:R-:W-:Y:S01]  /*05d0*/  VOTEU.ALL UP4, P1 ;  /* 0x00000000003f7886 */ /* 0x000fe20000880000 */
[----:B------:R-:W-:Y:S01]  /*05e0*/  IMAD.IADD R18, R2, 0x1, -R3 ;  /* 0x0000000102127824 */ /* 0x000fe200078e0a03 */
[----:B---3--:R-:W-:Y:S01]  /*05f0*/  I2FP.F32.U32 R2, R16 ;  /* 0x0000001000027245 */ /* 0x008fe20000201000 */
[----:B0-----:R-:W-:Y:S01]  /*0600*/  IMAD R25, R12, R9, UR12 ;  /* 0x0000000c0c197e24 */ /* 0x001fe2000f8e0209 */
[C---:B------:R-:W-:Y:S01]  /*0610*/  LEA.HI R0, R5.reuse, R5, RZ, 0x1 ;  /* 0x0000000505007211 */ /* 0x040fe200078f08ff */
[C---:B------:R-:W-:Y:S01]  /*0620*/  IMAD.SHL.U32 R12, R5.reuse, 0x4, RZ ;  /* 0x00000004050c7824 */ /* 0x040fe200078e00ff */
[----:B------:R-:W-:Y:S01]  /*0630*/  VOTEU.ALL UP5, P1 ;  /* 0x00000000003f7886 */ /* 0x000fe200008a0000 */
[----:B------:R-:W-:Y:S01]  /*0640*/  FMUL R2, R2, UR4 ;  /* 0x0000000402027c20 */ /* 0x000fe20008400000 */
[----:B------:R-:W-:Y:S01]  /*0650*/  LOP3.LUT R0, R0, 0xfffffffe, RZ, 0xc0, !PT ;  /* 0xfffffffe00007812 */ /* 0x000fe200078ec0ff */
[----:B------:R-:W-:Y:S01]  /*0660*/  UMOV UR4, 0x20 ;  /* 0x0000002000047882 */ /* 0x000fe20000000000 */
[----:B-----5:R-:W-:Y:S01]  /*0670*/  @!UP1 ULEA UR8, UR7, UR6, 0x18 ;  /* 0x0000000607089291 */ /* 0x020fe2000f8ec03f */
[----:B------:R-:W-:Y:S01]  /*0680*/  LOP3.LUT R12, R5, 0xc, R12, 0x78, !PT ;  /* 0x0000000c050c7812 */ /* 0x000fe200078e780c */
[----:B------:R-:W-:-:S04]  /*0690*/  @!UP1 UIADD3 UR4, -UR4, 0x100000, URZ ;  /* 0x0010000004049890 */ /* 0x000fc8000fffe13f */
[----:B------:R-:W-:Y:S02]  /*06a0*/  @!UP1 USHF.L.U32 UR5, UR4, 0xb, URZ ;  /* 0x0000000b04059899 */ /* 0x000fe4000800063f */
[----:B------:R-:W-:Y:S01]  /*06b0*/  @!UP1 USHF.L.U32 UR4, UR4, 0x1, URZ ;  /* 0x0000000104049899 */ /* 0x000fe2000800063f */
[----:B------:R-:W-:Y:S01]  /*06c0*/  IMAD.IADD R0, R5, 0x1, -R0 ;  /* 0x0000000105007824 */ /* 0x000fe200078e0a00 */
[----:B------:R-:W0:Y:S01]  /*06d0*/  F2I.U32.TRUNC.NTZ R2, R2 ;  /* 0x0000000200027305 */ /* 0x000e22000020f000 */
[----:B------:R-:W-:-:S04]  /*06e0*/  @!UP2 UIADD3 UR6, -UR11, 0x100000, URZ ;  /* 0x001000000b06a890 */ /* 0x000fc8000fffe13f */
[----:B------:R-:W-:Y:S02]  /*06f0*/  @!UP2 USHF.L.U32 UR7, UR6, 0xb, URZ ;  /* 0x0000000b0607a899 */ /* 0x000fe4000800063f */
[----:B------:R-:W-:Y:S01]  /*0700*/  @!UP2 USHF.L.U32 UR6, UR6, 0x1, URZ ;  /* 0x000000010606a899 */ /* 0x000fe2000800063f */
[----:B------:R-:W-:Y:S01]  /*0710*/  ISETP.EQ.U32.AND P2, PT, R13, 0x1, PT ;  /* 0x000000010d00780c */ /* 0x000fe20003f42070 */
[----:B------:R-:W-:Y:S01]  /*0720*/  VOTEU.ALL UP1, P0 ;  /* 0x00000000003f7886 */ /* 0x000fe20000020000 */
[----:B------:R-:W-:Y:S01]  /*0730*/  ISETP.NE.AND P3, PT, R0, R25, PT ;  /* 0x000000190000720c */ /* 0x000fe20003f65270 */
[----:B------:R-:W-:Y:S01]  /*0740*/  IMAD.MOV.U32 R13, RZ, RZ, 0x1 ;  /* 0x00000001ff0d7424 */ /* 0x000fe200078e00ff */
[----:B----4-:R-:W-:Y:S01]  /*0750*/  @!UP2 ULEA UR9, UR10, UR9, 0x18 ;  /* 0x000000090a09a291 */ /* 0x010fe2000f8ec03f */
[----:B------:R-:W-:Y:S01]  /*0760*/  LOP3.LUT P0, RZ, R10, 0x7, RZ, 0xc0, !PT ;  /* 0x000000070aff7812 */ /* 0x000fe2000780c0ff */
[----:B------:R-:W-:Y:S01]  /*0770*/  VOTEU.ALL UP2, P1 ;  /* 0x00000000003f7886 */ /* 0x000fe20000840000 */
[----:B------:R-:W-:Y:S01]  /*0780*/  ISETP.NE.AND P1, PT, R18, 0x3, PT ;  /* 0x000000031200780c */ /* 0x000fe20003f25270 */
[----:B------:R-:W2:Y:S02]  /*0790*/  FENCE.VIEW.ASYNC.S ;  /* 0x00000000000073c6 */ /* 0x000ea40000000000 */
[----:B--2---:R2:W3:Y:S01]  /*07a0*/  @!UP0 SYNCS.EXCH.64 URZ, [UR8+0x60], UR4 ;  /* 0x00006004083f85b2 */ /* 0x0044e20008000100 */
[----:B------:R-:W-:-:S02]  /*07b0*/  ISETP.LT.U32.AND P0, PT, R12, 0x2, !P0 ;  /* 0x000000020c00780c */ /* 0x000fc40004701070 */
[----:B------:R-:W-:Y:S01]  /*07c0*/  ISETP.EQ.OR P1, PT, R18, RZ, !P1 ;  /* 0x000000ff1200720c */ /* 0x000fe20004f22670 */
[----:B0-----:R-:W-:Y:S01]  /*07d0*/  IMAD.MOV R24, RZ, RZ, -R2 ;  /* 0x000000ffff187224 */ /* 0x001fe200078e0a02 */
[----:B------:R-:W-:Y:S02]  /*07e0*/  R2UR UR15, R14 ;  /* 0x000000000e0f72ca */ /* 0x000fe400000e0000 */
[----:B------:R-:W-:Y:S01]  /*07f0*/  @P3 LEA.HI R0, R12, R12, RZ, 0x1 ;  /* 0x0000000c0c003211 */ /* 0x000fe200078f08ff */
[----:B-1----:R-:W-:Y:S01]  /*0800*/  IMAD R3, R27, R24, R16 ;  /* 0x000000181b037224 */ /* 0x002fe200078e0210 */
[----:B------:R-:W-:Y:S02]  /*0810*/  ISETP.EQ.AND P1, PT, R6, RZ, P1 ;  /* 0x000000ff0600720c */ /* 0x000fe40000f22270 */
[----:B------:R-:W-:Y:S02]  /*0820*/  @P3 SHF.R.S32.HI R0, RZ, 0x1, R0 ;  /* 0x00000001ff003819 */ /* 0x000fe40000011400 */
[----:B------:R-:W-:Y:S01]  /*0830*/  SEL R7, RZ, 0x1, !P1 ;  /* 0x00000001ff077807 */ /* 0x000fe20004800000 */
[----:B------:R2:W0:Y:S01]  /*0840*/  @!UP1 SYNCS.EXCH.64 URZ, [UR8+0x68], UR4 ;  /* 0x00006804083f95b2 */ /* 0x0004220008000100 */
[----:B------:R-:W-:Y:S01]  /*0850*/  @P3 ISETP.NE.AND P4, PT, R0, R3, PT ;  /* 0x000000030000320c */ /* 0x000fe20003f85270 */
[----:B------:R-:W-:Y:S01]  /*0860*/  NOP ;  /* 0x0000000000007918 */ /* 0x000fe20000000000 */
[----:B------:R-:W-:-:S02]  /*0870*/  SEL R0, RZ, 0x1, !P0 ;  /* 0x00000001ff007807 */ /* 0x000fc40004000000 */
[----:B------:R-:W-:Y:S02]  /*0880*/  @P3 SEL R13, RZ, 0x1, P4 ;  /* 0x00000001ff0d3807 */ /* 0x000fe40002000000 */
[----:B------:R-:W-:Y:S02]  /*0890*/  SEL R7, R7, 0x2, P6 ;  /* 0x0000000207077807 */ /* 0x000fe40003000000 */
[----:B------:R-:W-:Y:S01]  /*08a0*/  LOP3.LUT R13, R13, R0, RZ, 0xc0, !PT ;  /* 0x000000000d0d7212 */ /* 0x000fe200078ec0ff */
[----:B------:R2:W1:Y:S01]  /*08b0*/  @!UP2 SYNCS.EXCH.64 URZ, [UR9+0x40], UR6 ;  /* 0x00004006093fa5b2 */ /* 0x0004620008000100 */
[----:B------:R2:W4:Y:S01]  /*08c0*/  @!UP3 SYNCS.EXCH.64 URZ, [UR9+0x48], UR6 ;  /* 0x00004806093fb5b2 */ /* 0x0005220008000100 */
[----:B------:R2:W0:Y:S01]  /*08d0*/  @!UP4 SYNCS.EXCH.64 URZ, [UR9+0x50], UR6 ;  /* 0x00005006093fc5b2 */ /* 0x0004220008000100 */
[----:B------:R2:W0:Y:S01]  /*08e0*/  @!UP5 SYNCS.EXCH.64 URZ, [UR9+0x58], UR6 ;  /* 0x00005806093fd5b2 */ /* 0x0004220008000100 */
[----:B------:R-:W-:Y:S01]  /*08f0*/  NOP ;  /* 0x0000000000007918 */ /* 0x000fe20000000000 */
[----:B--23--:R-:W-:Y:S05]  /*0900*/  @!P2 BRA `(.L_x_3) ;  /* 0x000000000008a947 */ /* 0x00cfea0003800000 */
[----:B01--4-:R-:W-:Y:S01]  /*0910*/  UCGABAR_ARV ;  /* 0x00000000000079c7 */ /* 0x013fe20008000000 */
[----:B------:R-:W-:Y:S05]  /*0920*/  BRA `(.L_x_4) ;  /* 0x0000000000047947 */ /* 0x000fea0003800000 */
.L_x_3:
[----:B01--4-:R-:W-:Y:S01]  /*0930*/  NOP ;  /* 0x0000000000007918 */ /* 0x013fe20000000000 */
.L_x_4:
[----:B------:R-:W-:Y:S01]  /*0940*/  ULDC.64 UR4, c[0x0][0x598] ;  /* 0x0001660000047ab9 */ /* 0x000fe20000000a00 */
[----:B------:R-:W-:Y:S01]  /*0950*/  ULDC.64 UR20, c[0x0][0x208] ;  /* 0x0000820000147ab9 */ /* 0x000fe20000000a00 */
[----:B------:R-:W-:-:S04]  /*0960*/  ISETP.NE.U32.AND P0, PT, RZ, UR4, PT ;  /* 0x00000004ff007c0c */ /* 0x000fc8000bf05070 */
[----:B------:R-:W-:-:S13]  /*0970*/  ISETP.NE.AND.EX P0, PT, RZ, UR5, PT, P0 ;  /* 0x00000005ff007c0c */ /* 0x000fda000bf05300 */
[----:B------:R-:W-:Y:S05]  /*0980*/  @!P0 BRA `(.L_x_5) ;  /* 0x00000000001c8947 */ /* 0x000fea0003800000 */
[----:B------:R-:W0:Y:S02]  /*0990*/  LDC.64 R2, c[0x0][0x598] ;  /* 0x00016600ff027b82 */ /* 0x000e240000000a00 */
[----:B0-----:R-:W2:Y:S02]  /*09a0*/  LDG.E.64 R2, desc[UR20][R2.64] ;  /* 0x0000001402027981 */ /* 0x001ea4000c1e1b00 */
[----:B--2---:R-:W-:-:S04]  /*09b0*/  ISETP.NE.U32.AND P0, PT, R2, RZ, PT ;  /* 0x000000ff0200720c */ /* 0x004fc80003f05070 */
[----:B------:R-:W-:-:S13]  /*09c0*/  ISETP.NE.AND.EX P0, PT, R3, RZ, PT, P0 ;  /* 0x000000ff0300720c */ /* 0x000fda0003f05300 */
[----:B------:R-:W-:Y:S05]  /*09d0*/  @!P0 BRA `(.L_x_5) ;  /* 0x0000000000088947 */ /* 0x000fea0003800000 */
[----:B------:R0:W5:Y:S01]  /*09e0*/  LD.E R14, desc[UR20][R2.64] ;  /* 0x00000014020e7980 */ /* 0x000162000c101900 */
[----:B------:R-:W-:Y:S05]  /*09f0*/  BRA `(.L_x_6) ;  /* 0x0000000000207947 */ /* 0x000fea0003800000 */
.L_x_5:
[----:B------:R-:W-:Y:S02]  /*0a00*/  ULDC.64 UR4, c[0x0][0x588] ;  /* 0x0001620000047ab9 */ /* 0x000fe40000000a00 */
[----:B------:R-:W-:-:S04]  /*0a10*/  ISETP.NE.U32.AND P0, PT, RZ, UR4, PT ;  /* 0x00000004ff007c0c */ /* 0x000fc8000bf05070 */
[----:B------:R-:W-:-:S13]  /*0a20*/  ISETP.NE.AND.EX P0, PT, RZ, UR5, PT, P0 ;  /* 0x00000005ff007c0c */ /* 0x000fda000bf05300 */
[----:B------:R-:W-:Y:S05]  /*0a30*/  @!P0 BRA `(.L_x_7) ;  /* 0x00000000000c8947 */ /* 0x000fea0003800000 */
[----:B------:R-:W0:Y:S02]  /*0a40*/  LDC.64 R14, c[0x0][0x588] ;  /* 0x00016200ff0e7b82 */ /* 0x000e240000000a00 */
[----:B0-----:R1:W5:Y:S01]  /*0a50*/  LDG.E R14, desc[UR20][R14.64] ;  /* 0x000000140e0e7981 */ /* 0x001362000c1e1900 */
[----:B------:R-:W-:Y:S05]  /*0a60*/  BRA `(.L_x_6) ;  /* 0x0000000000047947 */ /* 0x000fea0003800000 */
.L_x_7:
[----:B------:R-:W2:Y:S02]  /*0a70*/  LDC R14, c[0x0][0x580] ;  /* 0x00016000ff0e7b82 */ /* 0x000ea40000000800 */
.L_x_6:
[----:B------:R-:W-:Y:S02]  /*0a80*/  ULDC.64 UR4, c[0x0][0x5a0] ;  /* 0x0001680000047ab9 */ /* 0x000fe40000000a00 */
[----:B------:R-:W-:-:S04]  /*0a90*/  ISETP.NE.U32.AND P0, PT, RZ, UR4, PT ;  /* 0x00000004ff007c0c */ /* 0x000fc8000bf05070 */
[----:B------:R-:W-:-:S13]  /*0aa0*/  ISETP.NE.AND.EX P0, PT, RZ, UR5, PT, P0 ;  /* 0x00000005ff007c0c */ /* 0x000fda000bf05300 */
[----:B------:R-:W-:Y:S05]  /*0ab0*/  @!P0 BRA `(.L_x_8) ;  /* 0x00000000001c8947 */ /* 0x000fea0003800000 */
[----:B0-----:R-:W0:Y:S02]  /*0ac0*/  LDC.64 R2, c[0x0][0x5a0] ;  /* 0x00016800ff027b82 */ /* 0x001e240000000a00 */
[----:B0-----:R-:W3:Y:S02]  /*0ad0*/  LDG.E.64 R2, desc[UR20][R2.64] ;  /* 0x0000001402027981 */ /* 0x001ee4000c1e1b00 */
[----:B---3--:R-:W-:-:S04]  /*0ae0*/  ISETP.NE.U32.AND P0, PT, R2, RZ, PT ;  /* 0x000000ff0200720c */ /* 0x008fc80003f05070 */
[----:B------:R-:W-:-:S13]  /*0af0*/  ISETP.NE.AND.EX P0, PT, R3, RZ, PT, P0 ;  /* 0x000000ff0300720c */ /* 0x000fda0003f05300 */
[----:B------:R-:W-:Y:S05]  /*0b00*/  @!P0 BRA `(.L_x_8) ;  /* 0x0000000000088947 */ /* 0x000fea0003800000 */
[----:B-1----:R0:W5:Y:S01]  /*0b10*/  LD.E R15, desc[UR20][R2.64] ;  /* 0x00000014020f7980 */ /* 0x002162000c101900 */
[----:B------:R-:W-:Y:S05]  /*0b20*/  BRA `(.L_x_9) ;  /* 0x0000000000207947 */ /* 0x000fea0003800000 */
.L_x_8:
[----:B------:R-:W-:Y:S02]  /*0b30*/  ULDC.64 UR4, c[0x0][0x590] ;  /* 0x0001640000047ab9 */ /* 0x000fe40000000a00 */
[----:B------:R-:W-:-:S04]  /*0b40*/  ISETP.NE.U32.AND P0, PT, RZ, UR4, PT ;  /* 0x00000004ff007c0c */ /* 0x000fc8000bf05070 */
[----:B------:R-:W-:-:S13]  /*0b50*/  ISETP.NE.AND.EX P0, PT, RZ, UR5, PT, P0 ;  /* 0x00000005ff007c0c */ /* 0x000fda000bf05300 */
[----:B------:R-:W-:Y:S05]  /*0b60*/  @!P0 BRA `(.L_x_10) ;  /* 0x00000000000c8947 */ /* 0x000fea0003800000 */
[----:B0-----:R-:W1:Y:S02]  /*0b70*/  LDC.64 R2, c[0x0][0x590] ;  /* 0x00016400ff027b82 */ /* 0x001e640000000a00 */
[----:B-1----:R1:W5:Y:S01]  /*0b80*/  LDG.E R15, desc[UR20][R2.64] ;  /* 0x00000014020f7981 */ /* 0x002362000c1e1900 */
[----:B------:R-:W-:Y:S05]  /*0b90*/  BRA `(.L_x_9) ;  /* 0x0000000000047947 */ /* 0x000fea0003800000 */
.L_x_10:
[----:B-1----:R-:W3:Y:S02]  /*0ba0*/  LDC R15, c[0x0][0x584] ;  /* 0x00016100ff0f7b82 */ /* 0x002ee40000000800 */
.L_x_9:
[----:B------:R-:W4:Y:S01]  /*0bb0*/  LDC R0, c[0x0][0x65c] ;  /* 0x00019700ff007b82 */ /* 0x000f220000000800 */
[----:B------:R-:W-:Y:S01]  /*0bc0*/  ULDC UR8, c[0x0][0x28c] ;  /* 0x0000a30000087ab9 */ /* 0x000fe20000000800 */
[----:B------:R-:W-:Y:S01]  /*0bd0*/  ISETP.NE.AND P0, PT, R6, 0x2, PT ;  /* 0x000000020600780c */ /* 0x000fe20003f05270 */
[----:B------:R-:W-:Y:S01]  /*0be0*/  UIADD3 UR8, UR8, 0x3f, URZ ;  /* 0x0000003f08087890 */ /* 0x000fe2000fffe03f */
[----:B------:R-:W-:Y:S01]  /*0bf0*/  IMAD.U32 R4, RZ, RZ, UR12 ;  /* 0x0000000cff047e24 */ /* 0x000fe2000f8e00ff */
[----:B------:R-:W-:Y:S01]  /*0c00*/  UMOV UR5, URZ ;  /* 0x0000003f00057c82 */ /* 0x000fe20008000000 */
[----:B------:R-:W-:Y:S01]  /*0c10*/  UMOV UR4, URZ ;  /* 0x0000003f00047c82 */ /* 0x000fe20008000000 */
[----:B------:R-:W-:-:S04]  /*0c20*/  USHF.R.S32.HI UR9, URZ, 0x1f, UR8 ;  /* 0x0000001f3f097899 */ /* 0x000fc80008011408 */
[----:B------:R-:W-:-:S04]  /*0c30*/  ULEA.HI UR9, UR9, UR8, URZ, 0x6 ;  /* 0x0000000809097291 */ /* 0x000fc8000f8f303f */
[----:B------:R-:W-:Y:S01]  /*0c40*/  USHF.R.S32.HI UR13, URZ, 0x6, UR9 ;  /* 0x000000063f0d7899 */ /* 0x000fe20008011409 */
[----:B----4-:R-:W-:-:S13]  /*0c50*/  ISETP.NE.AND P4, PT, R0, 0x1, PT ;  /* 0x000000010000780c */ /* 0x010fda0003f85270 */
[----:B01----:R-:W0:Y:S01]  /*0c60*/  @P4 LDC R3, c[0x0][0x10] ;  /* 0x00000400ff034b82 */ /* 0x003e220000000800 */
[----:B------:R-:W-:Y:S02]  /*0c70*/  @P4 IMAD.MOV.U32 R17, RZ, RZ, RZ ;  /* 0x000000ffff114224 */ /* 0x000fe400078e00ff */
[----:B------:R-:W-:-:S05]  /*0c80*/  @P4 IMAD.MOV.U32 R5, RZ, RZ, RZ ;  /* 0x000000ffff054224 */ /* 0x000fca00078e00ff */
[----:B------:R-:W1:Y:S01]  /*0c90*/  @!P4 LDC R9, c[0x0][0xc] ;  /* 0x00000300ff09cb82 */ /* 0x000e620000000800 */
[----:B------:R-:W-:Y:S01]  /*0ca0*/  ULDC UR6, c[0x0][0xc] ;  /* 0x0000030000067ab9 */ /* 0x000fe20000000800 */
[----:B------:R-:W-:Y:S02]  /*0cb0*/  ULDC UR7, c[0x0][0x10] ;  /* 0x0000040000077ab9 */ /* 0x000fe40000000800 */
[----:B------:R-:W-:-:S04]  /*0cc0*/  UIMAD.WIDE.U32 UR6, UR6, UR7, URZ ;  /* 0x00000007060672a5 */ /* 0x000fc8000f8e003f */
[----:B------:R-:W4:Y:S01]  /*0cd0*/  LDC R8, c[0x0][0x14] ;  /* 0x00000500ff087b82 */ /* 0x000f220000000800 */
[----:B0-----:R-:W-:-:S04]  /*0ce0*/  @P4 IMAD.WIDE.U32 R2, R3, UR12, R16 ;  /* 0x0000000c03024c25 */ /* 0x001fc8000f8e0010 */
[----:B------:R-:W-:Y:S02]  /*0cf0*/  @P4 IMAD.IADD R3, R3, 0x1, R5 ;  /* 0x0000000103034824 */ /* 0x000fe400078e0205 */
[----:B------:R-:W-:Y:S02]  /*0d00*/  IMAD.MOV.U32 R5, RZ, RZ, RZ ;  /* 0x000000ffff057224 */ /* 0x000fe400078e00ff */
[----:B-1----:R-:W-:-:S04]  /*0d10*/  @!P4 IMAD.WIDE.U32 R4, R16, R9, R4 ;  /* 0x000000091004c225 */ /* 0x002fc800078e0004 */
[----:B------:R-:W-:Y:S02]  /*0d20*/  @!P4 IMAD.MOV.U32 R2, RZ, RZ, R4 ;  /* 0x000000ffff02c224 */ /* 0x000fe400078e0004 */
[C---:B----4-:R-:W-:Y:S02]  /*0d30*/  IMAD R21, R8.reuse, UR7, RZ ;  /* 0x0000000708157c24 */ /* 0x050fe4000f8e02ff */
[----:B------:R-:W-:Y:S01]  /*0d40*/  IMAD.WIDE.U32 R8, R8, UR6, RZ ;  /* 0x0000000608087c25 */ /* 0x000fe2000f8e00ff */
[----:B------:R-:W-:-:S03]  /*0d50*/  ULDC.64 UR6, c[0x0][0x650] ;  /* 0x0001940000067ab9 */ /* 0x000fc60000000a00 */
[----:B------:R-:W-:Y:S02]  /*0d60*/  @!P4 IMAD.MOV.U32 R3, RZ, RZ, R5 ;  /* 0x000000ffff03c224 */ /* 0x000fe400078e0005 */
[----:B------:R-:W-:Y:S01]  /*0d70*/  IMAD.IADD R0, R9, 0x1, R21 ;  /* 0x0000000109007824 */ /* 0x000fe200078e0215 */
[----:B------:R-:W-:Y:S06]  /*0d80*/  @P0 BRA `(.L_x_11) ;  /* 0x0000000000200947 */ /* 0x000fec0003800000 */
[----:B------:R-:W-:Y:S01]  /*0d90*/  UISETP.GE.U32.AND UP0, UPT, UR13, 0x3, UPT ;  /* 0x000000030d00788c */ /* 0x000fe2000bf06070 */
[----:B------:R-:W-:Y:S01]  /*0da0*/  IADD3 R2, P0, R2, R8, RZ ;  /* 0x0000000802027210 */ /* 0x000fe20007f1e0ff */
[----:B------:R-:W-:-:S04]  /*0db0*/  UIMAD.WIDE.U32 UR4, UR13, -0x55555555, URZ ;  /* 0xaaaaaaab0d0478a5 */ /* 0x000fc8000f8e003f */
[----:B------:R-:W-:Y:S01]  /*0dc0*/  USHF.R.U32.HI UR5, URZ, 0x1, UR5 ;  /* 0x000000013f057899 */ /* 0x000fe20008011605 */
[----:B------:R-:W-:Y:S02]  /*0dd0*/  IMAD.X R3, R0, 0x1, R3, P0 ;  /* 0x0000000100037824 */ /* 0x000fe400000e0603 */
[----:B------:R-:W-:Y:S02]  /*0de0*/  UMOV UR4, URZ ;  /* 0x0000003f00047c82 */ /* 0x000fe40008000000 */
[----:B------:R-:W-:Y:S02]  /*0df0*/  @UP0 ULOP3.LUT UR4, UR5, 0x1, URZ, 0xc0, !UPT ;  /* 0x0000000105040892 */ /* 0x000fe4000f8ec03f */
[----:B------:R-:W-:-:S12]  /*0e00*/  UIMAD UR5, UR5, -0x3, UR13 ;  /* 0xfffffffd050578a4 */ /* 0x000fd8000f8e020d */
.L_x_11:
[----:B------:R-:W-:Y:S01]  /*0e10*/  ISETP.GE.U32.AND P0, PT, R2, UR6, PT ;  /* 0x0000000602007c0c */ /* 0x000fe2000bf06070 */
[----:B------:R-:W-:Y:S01]  /*0e20*/  IMAD.MOV.U32 R6, RZ, RZ, -0x1 ;  /* 0xffffffffff067424 */ /* 0x000fe200078e00ff */
[----:B------:R-:W-:Y:S01]  /*0e30*/  PRMT R20, RZ, 0x7610, R20 ;  /* 0x00007610ff147816 */ /* 0x000fe20000000014 */
[----:B------:R-:W-:Y:S01]  /*0e40*/  IMAD.MOV.U32 R4, RZ, RZ, -0x1 ;  /* 0xffffffffff047424 */ /* 0x000fe200078e00ff */
[----:B------:R-:W-:Y:S01]  /*0e50*/  ISETP.GE.U32.AND.EX P0, PT, R3, UR7, PT, P0 ;  /* 0x0000000703007c0c */ /* 0x000fe2000bf06100 */
[----:B------:R-:W-:-:S12]  /*0e60*/  IMAD.MOV.U32 R5, RZ, RZ, -0x1 ;  /* 0xffffffffff057424 */ /* 0x000fd800078e00ff */
[----:B------:R-:W-:Y:S05]  /*0e70*/  @P0 BRA `(.L_x_12) ;  /* 0x0000000400240947 */ /* 0x000fea0003800000 */
[----:B------:R-:W0:Y:S01]  /*0e80*/  LDC.64 R30, c[0x0][0x628] ;  /* 0x00018a00ff1e7b82 */ /* 0x000e220000000a00 */
[----:B------:R-:W-:Y:S02]  /*0e90*/  IMAD.MOV.U32 R4, RZ, RZ, R2 ;  /* 0x000000ffff047224 */ /* 0x000fe400078e0002 */
[----:B------:R-:W-:-:S05]  /*0ea0*/  IMAD.MOV.U32 R5, RZ, RZ, R3 ;  /* 0x000000ffff057224 */ /* 0x000fca00078e0003 */
[----:B------:R-:W1:Y:S08]  /*0eb0*/  LDC R6, c[0x0][0x630] ;  /* 0x00018c00ff067b82 */ /* 0x000e700000000800 */
[----:B------:R-:W4:Y:S01]  /*0ec0*/  LDC.64 R32, c[0x0][0x620] ;  /* 0x00018800ff207b82 */ /* 0x000f220000000a00 */
[----:B0-----:R-:W-:-:S04]  /*0ed0*/  ISETP.NE.U32.AND P0, PT, R30, RZ, PT ;  /* 0x000000ff1e00720c */ /* 0x001fc80003f05070 */
[----:B------:R-:W-:-:S13]  /*0ee0*/  ISETP.NE.AND.EX P0, PT, R31, RZ, PT, P0 ;  /* 0x000000ff1f00720c */ /* 0x000fda0003f05300 */
[----:B-1--4-:R-:W-:Y:S05]  /*0ef0*/  @!P0 BRA `(.L_x_13) ;  /* 0x0000000000288947 */ /* 0x012fea0003800000 */
[----:B------:R-:W0:Y:S02]  /*0f00*/  LDC R23, c[0x0][0x634] ;  /* 0x00018d00ff177b82 */ /* 0x000e240000000800 */
[----:B0-----:R-:W-:-:S05]  /*0f10*/  IADD3 R23, P0, R2, R23, RZ ;  /* 0x0000001702177210 */ /* 0x001fca0007f1e0ff */
[----:B------:R-:W-:-:S04]  /*0f20*/  IMAD.X R29, RZ, RZ, R3, P0 ;  /* 0x000000ffff1d7224 */ /* 0x000fc800000e0603 */
[----:B------:R-:W-:-:S04]  /*0f30*/  IMAD.WIDE.U32 R4, R29, R30, RZ ;  /* 0x0000001e1d047225 */ /* 0x000fc800078e00ff */
[----:B------:R-:W-:-:S04]  /*0f40*/  IMAD.WIDE.U32 R20, P0, R23, R31, R4 ;  /* 0x0000001f17147225 */ /* 0x000fc80007800004 */
[----:B------:R-:W-:-:S04]  /*0f50*/  IMAD.WIDE.U32 R4, R23, R30, RZ ;  /* 0x0000001e17047225 */ /* 0x000fc800078e00ff */
[----:B------:R-:W-:Y:S01]  /*0f60*/  IMAD.X R23, RZ, RZ, RZ, P0 ;  /* 0x000000ffff177224 */ /* 0x000fe200000e06ff */
[----:B------:R-:W-:Y:S01]  /*0f70*/  IADD3 RZ, P0, R5, R20, RZ ;  /* 0x0000001405ff7210 */ /* 0x000fe20007f1e0ff */
[----:B------:R-:W-:-:S04]  /*0f80*/  IMAD.MOV.U32 R22, RZ, RZ, R21 ;  /* 0x000000ffff167224 */ /* 0x000fc800078e0015 */
[----:B------:R-:W-:-:S08]  /*0f90*/  IMAD.WIDE.U32.X R4, R29, R31, R22, P0 ;  /* 0x0000001f1d047225 */ /* 0x000fd000000e0416 */
.L_x_13:
[----:B------:R-:W0:Y:S01]  /*0fa0*/  LDC.64 R34, c[0x0][0x640] ;  /* 0x00019000ff227b82 */ /* 0x000e220000000a00 */
[-CC-:B------:R-:W-:Y:S01]  /*0fb0*/  SHF.R.U64 R36, R4, R6.reuse, R5.reuse ;  /* 0x0000000604247219 */ /* 0x180fe20000001205 */
[----:B------:R-:W-:Y:S01]  /*0fc0*/  IMAD.MOV.U32 R39, RZ, RZ, 0x1 ;  /* 0x00000001ff277424 */ /* 0x000fe200078e00ff */
[----:B------:R-:W-:Y:S02]  /*0fd0*/  SHF.R.U32.HI R4, RZ, R6, R5 ;  /* 0x00000006ff047219 */ /* 0x000fe40000011605 */
[----:B------:R-:W-:-:S03]  /*0fe0*/  IADD3 R21, P0, RZ, -R36, RZ ;  /* 0x80000024ff157210 */ /* 0x000fc60007f1e0ff */
[----:B------:R-:W1:Y:S02]  /*0ff0*/  LDC R20, c[0x0][0x618] ;  /* 0x00018600ff147b82 */ /* 0x000e640000000800 */
[----:B------:R-:W-:-:S04]  /*1000*/  IMAD.X R5, RZ, RZ, ~R4, P0 ;  /* 0x000000ffff057224 */ /* 0x000fc800000e0e04 */
[-C--:B------:R-:W-:Y:S02]  /*1010*/  IMAD R6, R5, R32.reuse, RZ ;  /* 0x0000002005067224 */ /* 0x080fe400078e02ff */
[----:B------:R-:W4:Y:S01]  /*1020*/  LDC R23, c[0x0][0x608] ;  /* 0x00018200ff177b82 */ /* 0x000f220000000800 */
[----:B------:R-:W-:-:S04]  /*1030*/  IMAD.WIDE.U32 R4, R21, R32, R2 ;  /* 0x0000002015047225 */ /* 0x000fc800078e0002 */
[----:B------:R-:W-:-:S03]  /*1040*/  IMAD R21, R21, R33, R6 ;  /* 0x0000002115157224 */ /* 0x000fc600078e0206 */
[----:B------:R-:W2:Y:S01]  /*1050*/  LDC R26, c[0x0][0x658] ;  /* 0x00019600ff1a7b82 */ /* 0x000ea20000000800 */
[----:B------:R-:W-:Y:S01]  /*1060*/  IMAD.IADD R5, R5, 0x1, R21 ;  /* 0x0000000105057824 */ /* 0x000fe200078e0215 */
[----:B0-----:R-:W-:Y:S01]  /*1070*/  ISETP.NE.U32.AND P0, PT, R34, RZ, PT ;  /* 0x000000ff2200720c */ /* 0x001fe20003f05070 */
[----:B------:R-:W-:-:S03]  /*1080*/  IMAD.MOV.U32 R21, RZ, RZ, -0x1 ;  /* 0xffffffffff157424 */ /* 0x000fc600078e00ff */
[----:B------:R-:W-:Y:S02]  /*1090*/  ISETP.NE.AND.EX P0, PT, R35, RZ, PT, P0 ;  /* 0x000000ff2300720c */ /* 0x000fe40003f05300 */
[----:B------:R-:W0:Y:S01]  /*10a0*/  LDC R33, c[0x0][0x600] ;  /* 0x00018000ff217b82 */ /* 0x000e220000000800 */
[-CC-:B-1----:R-:W-:Y:S02]  /*10b0*/  SHF.R.U64 R31, R4, R20.reuse, R5.reuse ;  /* 0x00000014041f7219 */ /* 0x182fe40000001205 */
[----:B------:R-:W-:-:S05]  /*10c0*/  SHF.R.U32.HI R4, RZ, R20, R5 ;  /* 0x00000014ff047219 */ /* 0x000fca0000011605 */
[----:B------:R-:W1:Y:S01]  /*10d0*/  LDC R28, c[0x0][0x648] ;  /* 0x00019200ff1c7b82 */ /* 0x000e620000000800 */
[-CC-:B----4-:R-:W-:Y:S02]  /*10e0*/  SHF.R.U64 R41, R31, R23.reuse, R4.reuse ;  /* 0x000000171f297219 */ /* 0x190fe40000001204 */
[----:B------:R-:W-:-:S05]  /*10f0*/  SHF.R.U32.HI R5, RZ, R23, R4 ;  /* 0x00000017ff057219 */ /* 0x000fca0000011604 */
[----:B------:R-:W4:Y:S01]  /*1100*/  LDC R37, c[0x0][0x638] ;  /* 0x00018e00ff257b82 */ /* 0x000f220000000800 */
[-C--:B--2---:R-:W-:Y:S02]  /*1110*/  SHF.L.U32 R4, R21, R26.reuse, RZ ;  /* 0x0000001a15047219 */ /* 0x084fe400000006ff */
[--C-:B------:R-:W-:Y:S02]  /*1120*/  SHF.R.U64 R32, R41, R26, R5.reuse ;  /* 0x0000001a29207219 */ /* 0x100fe40000001205 */
[----:B------:R-:W-:Y:S02]  /*1130*/  LOP3.LUT R6, RZ, R4, RZ, 0x33, !PT ;  /* 0x00000004ff067212 */ /* 0x000fe400078e33ff */
[----:B------:R-:W-:Y:S01]  /*1140*/  SHF.R.U32.HI R5, RZ, R26, R5 ;  /* 0x0000001aff057219 */ /* 0x000fe20000011605 */
[----:B------:R-:W2:Y:S01]  /*1150*/  LDC R30, c[0x0][0x610] ;  /* 0x00018400ff1e7b82 */ /* 0x000ea20000000800 */
[----:B------:R-:W-:Y:S01]  /*1160*/  IMAD.MOV.U32 R4, RZ, RZ, R32 ;  /* 0x000000ffff047224 */ /* 0x000fe200078e0020 */
[----:B------:R-:W-:Y:S06]  /*1170*/  @!P0 BRA `(.L_x_14) ;  /* 0x0000000000288947 */ /* 0x000fec0003800000 */
[----:B------:R-:W3:Y:S02]  /*1180*/  LDC R23, c[0x0][0x64c] ;  /* 0x00019300ff177b82 */ /* 0x000ee40000000800 */
[----:B---3--:R-:W-:-:S05]  /*1190*/  IADD3 R23, P0, R32, R23, RZ ;  /* 0x0000001720177210 */ /* 0x008fca0007f1e0ff */
        /* <DEDUP_REMOVED lines=8> */
.L_x_14:
[----:B-1----:R-:W-:Y:S01]  /*1220*/  SHF.R.U64 R17, R4, R28, R5 ;  /* 0x0000001c04117219 */ /* 0x002fe20000001205 */
[----:B------:R-:W-:Y:S01]  /*1230*/  @P4 IMAD R25, R27, R24, R16 ;  /* 0x000000181b194224 */ /* 0x000fe200078e0210 */
[----:B------:R-:W-:Y:S02]  /*1240*/  SHF.L.U32 R4, R39, R26, RZ ;  /* 0x0000001a27047219 */ /* 0x000fe400000006ff */
[----:B------:R-:W-:Y:S01]  /*1250*/  LOP3.LUT R5, R41, R6, RZ, 0xc0, !PT ;  /* 0x0000000629057212 */ /* 0x000fe200078ec0ff */
[----:B0-----:R-:W-:Y:S02]  /*1260*/  VIADD R6, R33, 0xffffffff ;  /* 0xffffffff21067836 */ /* 0x001fe40000000000 */
[----:B------:R-:W-:Y:S02]  /*1270*/  IMAD.MOV R20, RZ, RZ, -R17 ;  /* 0x000000ffff147224 */ /* 0x000fe400078e0a11 */
[----:B------:R-:W-:Y:S01]  /*1280*/  IMAD R16, R4, R17, R5 ;  /* 0x0000001104107224 */ /* 0x000fe200078e0205 */
[----:B------:R-:W-:Y:S01]  /*1290*/  LOP3.LUT R5, R31, R6, RZ, 0xc0, !PT ;  /* 0x000000061f057212 */ /* 0x000fe200078ec0ff */
[----:B----4-:R-:W-:-:S02]  /*12a0*/  IMAD R4, R20, R37, R32 ;  /* 0x0000002514047224 */ /* 0x010fc400078e0220 */
[----:B--2---:R-:W-:Y:S02]  /*12b0*/  IMAD R6, R16, R30, R25 ;  /* 0x0000001e10067224 */ /* 0x004fe400078e0219 */
[----:B------:R-:W-:Y:S02]  /*12c0*/  IMAD R5, R4, R33, R5 ;  /* 0x0000002104057224 */ /* 0x000fe400078e0205 */
[----:B------:R-:W-:-:S03]  /*12d0*/  IMAD.MOV.U32 R20, RZ, RZ, 0x1 ;  /* 0x00000001ff147424 */ /* 0x000fc600078e00ff */
[----:B------:R-:W-:Y:S02]  /*12e0*/  SEL R4, R5, R6, !P4 ;  /* 0x0000000605047207 */ /* 0x000fe40006000000 */
[----:B------:R-:W-:Y:S01]  /*12f0*/  SEL R6, R6, R5, !P4 ;  /* 0x0000000506067207 */ /* 0x000fe20006000000 */
[----:B------:R-:W-:-:S07]  /*1300*/  IMAD.MOV.U32 R5, RZ, RZ, R36 ;  /* 0x000000ffff057224 */ /* 0x000fce00078e0024 */
.L_x_12:
[----:B------:R-:W-:Y:S05]  /*1310*/  @!P2 BRA `(.L_x_15) ;  /* 0x00000000000ca947 */ /* 0x000fea0003800000 */
[----:B------:R-:W-:Y:S01]  /*1320*/  UCGABAR_WAIT ;  /* 0x0000000000007dc7 */ /* 0x000fe20008000000 */
[----:B------:R-:W-:Y:S01]  /*1330*/  CCTL.IVALL ;  /* 0x00000000ff00798f */ /* 0x000fe20002000000 */
[----:B------:R-:W-:Y:S05]  /*1340*/  BRA `(.L_x_16) ;  /* 0x0000000000047947 */ /* 0x000fea0003800000 */
.L_x_15:
[----:B------:R-:W-:Y:S06]  /*1350*/  BAR.SYNC.DEFER_BLOCKING 0x0 ;  /* 0x0000000000007b1d */ /* 0x000fec0000010000 */
.L_x_16:
[----:B------:R-:W-:Y:S05]  /*1360*/  @!P5 BRA `(.L_x_17) ;  /* 0x0000004000f0d947 */ /* 0x000fea0003800000 */
[----:B------:R-:W-:-:S13]  /*1370*/  ISETP.GT.U32.AND P0, PT, R38, 0x1, PT ;  /* 0x000000012600780c */ /* 0x000fda0003f04070 */
[----:B------:R-:W-:Y:S05]  /*1380*/  @P0 EXIT ;  /* 0x000000000000094d */ /* 0x000fea0003800000 */
.L_x_18:
[----:B------:R-:W-:-:S08]  /*1390*/  NOP ;  /* 0x0000000000007918 */ /* 0x000fd00000000000 */
[----:B------:R-:W0:Y:S02]  /*13a0*/  USETMAXREG.TRY_ALLOC.CTAPOOL UP0, 0xe8 ;  /* 0x000000e8000079c8 */ /* 0x000e240008000600 */
[----:B0-----:R-:W-:-:S13]  /*13b0*/  PLOP3.LUT P0, PT, PT, PT, UP0, 0x80, 0x0 ;  /* 0x000000000000781c */ /* 0x001fda0003f0f008 */
[----:B------:R-:W-:Y:S05]  /*13c0*/  @!P0 BRA `(.L_x_18) ;  /* 0xfffffffc00f08947 */ /* 0x000fea000383ffff */
[----:B------:R-:W-:-:S13]  /*13d0*/  LOP3.LUT P0, RZ, R20, 0xff, RZ, 0xc0, !PT ;  /* 0x000000ff14ff7812 */ /* 0x000fda000780c0ff */
[----:B------:R-:W-:Y:S05]  /*13e0*/  @!P0 EXIT ;  /* 0x000000000000894d */ /* 0x000fea0003800000 */
[----:B------:R-:W0:Y:S01]  /*13f0*/  S2UR UR6, SR_CgaCtaId ;  /* 0x00000000000679c3 */ /* 0x000e220000008800 */
[CC--:B------:R-:W-:Y:S01]  /*1400*/  LEA.HI R11, R19.reuse, R10.reuse, RZ, 0x2 ;  /* 0x0000000a130b7211 */ /* 0x0c0fe200078f10ff */
[----:B------:R-:W-:Y:S01]  /*1410*/  UIADD3 UR7, UR15, -0x1, URZ ;  /* 0xffffffff0f077890 */ /* 0x000fe2000fffe03f */
[----:B------:R-:W-:Y:S01]  /*1420*/  LEA.HI R19, R19, R10, RZ, 0x5 ;  /* 0x0000000a13137211 */ /* 0x000fe200078f28ff */
[----:B------:R-:W-:Y:S01]  /*1430*/  UMOV UR12, 0x400 ;  /* 0x00000400000c7882 */ /* 0x000fe20000000000 */
[--C-:B------:R-:W-:Y:S01]  /*1440*/  SHF.R.S32.HI R16, RZ, 0x2, R11.reuse ;  /* 0x00000002ff107819 */ /* 0x100fe2000001140b */
[----:B------:R-:W-:Y:S01]  /*1450*/  UISETP.LT.AND UP0, UPT, UR13, 0x1, UPT ;  /* 0x000000010d00788c */ /* 0x000fe2000bf01270 */
[----:B------:R-:W-:Y:S01]  /*1460*/  SHF.R.S32.HI R17, RZ, 0x1f, R11 ;  /* 0x0000001fff117819 */ /* 0x000fe2000001140b */
[----:B------:R-:W-:Y:S01]  /*1470*/  USHF.L.U32 UR22, UR13, 0x1, URZ ;  /* 0x000000010d167899 */ /* 0x000fe2000800063f */
[----:B------:R-:W-:Y:S01]  /*1480*/  SHF.R.S32.HI R19, RZ, 0x5, R19 ;  /* 0x00000005ff137819 */ /* 0x000fe20000011413 */
[----:B------:R-:W-:Y:S01]  /*1490*/  USEL UR14, UR13, 0x1, UP0 ;  /* 0x000000010d0e7887 */ /* 0x000fe20008000000 */
[----:B------:R-:W-:Y:S01]  /*14a0*/  LEA.HI R17, R17, R16, RZ, 0x3 ;  /* 0x0000001011117211 */ /* 0x000fe200078f18ff */
[----:B------:R-:W-:Y:S01]  /*14b0*/  UISETP.NE.AND UP0, UPT, UR7, URZ, UPT ;  /* 0x0000003f0700728c */ /* 0x000fe2000bf05270 */
[----:B------:R-:W-:Y:S01]  /*14c0*/  LOP3.LUT R11, R11, 0xfffffffc, RZ, 0xc0, !PT ;  /* 0xfffffffc0b0b7812 */ /* 0x000fe200078ec0ff */
[----:B------:R-:W-:Y:S01]  /*14d0*/  UIADD3 UR14, -UR14, UR13, URZ ;  /* 0x0000000d0e0e7290 */ /* 0x000fe2000fffe13f */
[----:B------:R-:W-:Y:S01]  /*14e0*/  LOP3.LUT R17, R17, 0xfffffff8, RZ, 0xc0, !PT ;  /* 0xfffffff811117812 */ /* 0x000fe200078ec0ff */
[----:B------:R-:W-:Y:S01]  /*14f0*/  USEL UR9, URZ, 0x1, UP0 ;  /* 0x000000013f097887 */ /* 0x000fe20008000000 */
[----:B------:R-:W-:Y:S01]  /*1500*/  LOP3.LUT R86, R7, 0x1, RZ, 0xfc, !PT ;  /* 0x0000000107567812 */ /* 0x000fe200078efcff */
[----:B------:R-:W-:-:S02]  /*1510*/  IMAD.IADD R20, R10, 0x1, -R11 ;  /* 0x000000010a147824 */ /* 0x000fc400078e0a0b */
[----:B------:R-:W-:Y:S02]  /*1520*/  IMAD.IADD R16, R16, 0x1, -R17 ;  /* 0x0000000110107824 */ /* 0x000fe400078e0a11 */
[----:B------:R-:W-:Y:S01]  /*1530*/  IMAD.U32 R87, RZ, RZ, UR9 ;  /* 0x00000009ff577e24 */ /* 0x000fe2000f8e00ff */
[----:B0-----:R-:W-:Y:S02]  /*1540*/  ULEA UR12, UR6, UR12, 0x18 ;  /* 0x0000000c060c7291 */ /* 0x001fe4000f8ec03f */
[--C-:B------:R-:W-:Y:S01]  /*1550*/  SHF.R.S32.HI R17, RZ, 0x1f, R16.reuse ;  /* 0x0000001fff117819 */ /* 0x100fe20000011410 */
[----:B------:R-:W-:Y:S01]  /*1560*/  USHF.L.U32 UR6, UR7, 0x3, URZ ;  /* 0x0000000307067899 */ /* 0x000fe2000800063f */
[C-C-:B------:R-:W-:Y:S01]  /*1570*/  IMAD R21, R19.reuse, -0x10, -R16.reuse ;  /* 0xfffffff013157824 */ /* 0x140fe200078e0a10 */
[----:B------:R-:W-:Y:S02]  /*1580*/  UIADD3 UR7, UR12, 0x3100, URZ ;  /* 0x000031000c077890 */ /* 0x000fe4000fffe03f */
[----:B------:R-:W-:Y:S01]  /*1590*/  ULOP3.LUT UR6, UR6, 0x8, URZ, 0xc0, !UPT ;  /* 0x0000000806067892 */ /* 0x000fe2000f8ec03f */
[----:B------:R-:W-:Y:S01]  /*15a0*/  IMAD.WIDE R10, R19, 0x10, R16 ;  /* 0x00000010130a7825 */ /* 0x000fe200078e0210 */
[----:B------:R-:W-:-:S02]  /*15b0*/  UIADD3 UR8, UR12, 0x100, URZ ;  /* 0x000001000c087890 */ /* 0x000fc4000fffe03f */
[----:B------:R-:W-:Y:S02]  /*15c0*/  USHF.R.U32.HI UR7, URZ, 0x4, UR7 ;  /* 0x000000043f077899 */ /* 0x000fe40008011607 */
[----:B------:R-:W-:Y:S02]  /*15d0*/  USHF.R.U32.HI UR8, URZ, 0x4, UR8 ;  /* 0x000000043f087899 */ /* 0x000fe40008011608 */
[----:B------:R-:W-:Y:S02]  /*15e0*/  ULOP3.LUT UR24, UR6, 0x8, URZ, 0x3c, !UPT ;  /* 0x0000000806187892 */ /* 0x000fe4000f8e3c3f */
[----:B------:R-:W-:Y:S02]  /*15f0*/  ULOP3.LUT UR16, UR6, 0x18, URZ, 0x3c, !UPT ;  /* 0x0000001806107892 */ /* 0x000fe4000f8e3c3f */
[----:B------:R-:W-:Y:S01]  /*1600*/  UIADD3 UR23, UR12, 0x40, URZ ;  /* 0x000000400c177890 */ /* 0x000fe2000fffe03f */
[----:B------:R-:W-:Y:S01]  /*1610*/  ULDC UR6, c[0x0][0x284] ;  /* 0x0000a10000067ab9 */ /* 0x000fe20000000800 */
[----:B------:R-:W-:Y:S01]  /*1620*/  ULOP3.LUT UR7, UR7, 0x3fff, URZ, 0xc0, !UPT ;  /* 0x00003fff07077892 */ /* 0x000fe2000f8ec03f */
[----:B------:R-:W-:Y:S01]  /*1630*/  VIADD R21, R21, UR6 ;  /* 0x0000000615157c36 */ /* 0x000fe20008000000 */
[----:B------:R-:W-:-:S02]  /*1640*/  ULOP3.LUT UR8, UR8, 0x3fff, URZ, 0xc0, !UPT ;  /* 0x00003fff08087892 */ /* 0x000fc4000f8ec03f */
[----:B------:R-:W-:Y:S02]  /*1650*/  ULEA UR15, UR15, UR23, 0x3 ;  /* 0x000000170f0f7291 */ /* 0x000fe4000f8e183f */
[----:B------:R-:W-:Y:S02]  /*1660*/  ULOP3.LUT UR17, UR7, 0x10000, URZ, 0xfc, !UPT ;  /* 0x0001000007117892 */ /* 0x000fe4000f8efc3f */
[----:B------:R-:W-:-:S12]  /*1670*/  ULOP3.LUT UR18, UR8, 0x10000, URZ, 0xfc, !UPT ;  /* 0x0001000008127892 */ /* 0x000fd8000f8efc3f */
.L_x_109:
[----:B------:R-:W-:Y:S01]  /*1680*/  SHF.L.U32 R16, R87, 0x1f, RZ ;  /* 0x0000001f57107819 */ /* 0x000fe200000006ff */
[----:B------:R-:W0:Y:S01]  /*1690*/  LDC R17, c[0x0][0x28c] ;  /* 0x0000a300ff117b82 */ /* 0x000e220000000800 */
[----:B------:R-:W-:Y:S01]  /*16a0*/  UMOV UR6, URZ ;  /* 0x0000003f00067c82 */ /* 0x000fe20008000000 */
[----:B------:R-:W-:Y:S01]  /*16b0*/  UMOV UR19, UR5 ;  /* 0x0000000500137c82 */ /* 0x000fe20008000000 */
[----:B-1----:R-:W1:Y:S01]  /*16c0*/  SYNCS.PHASECHK.TRANS64.TRYWAIT P0, [UR15+-0x8], R16 ;  /* 0xfffff810ff0075a7 */ /* 0x002e62000800014f */
[----:B0-----:R-:W-:Y:S01]  /*16d0*/  ISETP.GE.AND P1, PT, R17, 0x1, PT ;  /* 0x000000011100780c */ /* 0x001fe20003f26270 */
[----:B-1234-:R-:W-:-:S12]  /*16e0*/  @!P0 BRA `(.L_x_19) ;  /* 0x0000004c00e48947 */ /* 0x01efd80003800000 */
.L_x_130:
[----:B------:R-:W-:Y:S01]  /*16f0*/  UMOV UR7, URZ ;  /* 0x0000003f00077c82 */ /* 0x000fe20008000000 */
[----:B------:R-:W-:Y:S01]  /*1700*/  UMOV UR8, URZ ;  /* 0x0000003f00087c82 */ /* 0x000fe20008000000 */
[----:B------:R-:W-:Y:S02]  /*1710*/  CS2R R22, SRZ ;  /* 0x0000000000167805 */ /* 0x000fe4000001ff00 */
[----:B------:R-:W-:Y:S02]  /*1720*/  CS2R R56, SRZ ;  /* 0x0000000000387805 */ /* 0x000fe4000001ff00 */
[----:B------:R-:W-:Y:S02]  /*1730*/  CS2R R58, SRZ ;  /* 0x00000000003a7805 */ /* 0x000fe4000001ff00 */
[----:B------:R-:W-:Y:S02]  /*1740*/  CS2R R60, SRZ ;  /* 0x00000000003c7805 */ /* 0x000fe4000001ff00 */
[----:B------:R-:W-:-:S02]  /*1750*/  CS2R R62, SRZ ;  /* 0x00000000003e7805 */ /* 0x000fc4000001ff00 */
[----:B------:R-:W-:Y:S02]  /*1760*/  CS2R R64, SRZ ;  /* 0x0000000000407805 */ /* 0x000fe4000001ff00 */
        /* <DEDUP_REMOVED lines=9> */
[----:B------:R-:W-:Y:S01]  /*1800*/  CS2R R84, SRZ ;  /* 0x0000000000547805 */ /* 0x000fe2000001ff00 */
[----:B------:R-:W-:Y:S01]  /*1810*/  IMAD.U32 R88, RZ, RZ, UR4 ;  /* 0x00000004ff587e24 */ /* 0x000fe2000f8e00ff */
        /* <DEDUP_REMOVED lines=15> */
[----:B------:R-:W-:Y:S01]  /*1910*/  CS2R R54, SRZ ;  /* 0x0000000000367805 */ /* 0x000fe2000001ff00 */
[----:B------:R-:W-:Y:S06]  /*1920*/  @!P1 BRA `(.L_x_20) ;  /* 0x0000000400589947 */ /* 0x000fec0003800000 */
[----:B------:R-:W-:-:S13]  /*1930*/  ISETP.NE.AND P1, PT, R86, 0x3, PT ;  /* 0x000000035600780c */ /* 0x000fda0003f25270 */
[----:B------:R-:W-:Y:S05]  /*1940*/  @!P1 BRA `(.L_x_21) ;  /* 0x0000000000049947 */ /* 0x000fea0003800000 */
[----:B------:R-:W-:Y:S01]  /*1950*/  BPT.TRAP 0x1 ;  /* 0x000000040000795c */ /* 0x000fe20000300000 */
.L_x_21:
[----:B------:R-:W-:Y:S01]  /*1960*/  ULEA UR6, UR5, UR12, 0x3 ;  /* 0x0000000c05067291 */ /* 0x000fe2000f8e183f */
[----:B0-----:R-:W-:-:S05]  /*1970*/  IMAD.U32 R16, RZ, RZ, UR4 ;  /* 0x00000004ff107e24 */ /* 0x001fca000f8e00ff */
[----:B------:R-:W-:-:S04]  /*1980*/  SHF.L.U32 R16, R16, 0x1f, RZ ;  /* 0x0000001f10107819 */ /* 0x000fc800000006ff */
[----:B------:R0:W1:Y:S01]  /*1990*/  SYNCS.PHASECHK.TRANS64.TRYWAIT P0, [UR6], R16 ;  /* 0x00000010ff0075a7 */ /* 0x0000620008000146 */
[----:B------:R-:W-:Y:S05]  /*19a0*/  @!P1 BRA `(.L_x_22) ;  /* 0x0000000000049947 */ /* 0x000fea0003800000 */
[----:B------:R-:W-:Y:S01]  /*19b0*/  BPT.TRAP 0x1 ;  /* 0x000000040000795c */ /* 0x000fe20000300000 */
.L_x_22:
[----:B-1----:R-:W-:Y:S05]  /*19c0*/  @P0 BRA `(.L_x_23) ;  /* 0x0000000000080947 */ /* 0x002fea0003800000 */
[----:B------:R-:W1:Y:S02]  /*19d0*/  SYNCS.PHASECHK.TRANS64.TRYWAIT P0, [UR6], R16 ;  /* 0x00000010ff0075a7 */ /* 0x000e640008000146 */
[----:B-1----:R-:W-:Y:S05]  /*19e0*/  @!P0 BRA `(.L_x_24) ;  /* 0x0000004c003c8947 */ /* 0x002fea0003800000 */
.L_x_23:
[----:B------:R-:W-:Y:S01]  /*19f0*/  ULEA UR8, UR5, UR18, 0x8 ;  /* 0x0000001205087291 */ /* 0x000fe2000f8e403f */
[----:B------:R-:W-:Y:S01]  /*1a00*/  WARPGROUP.ARRIVE ;  /* 0x00000000000079c5 */ /* 0x000fe20000000000 */
[----:B------:R-:W-:Y:S01]  /*1a10*/  ULEA UR10, UR5, UR17, 0x8 ;  /* 0x00000011050a7291 */ /* 0x000fe2000f8e403f */
[----:B------:R-:W-:Y:S01]  /*1a20*/  CS2R R22, SRZ ;  /* 0x0000000000167805 */ /* 0x000fe2000001ff00 */
[----:B------:R-:W-:Y:S01]  /*1a30*/  UMOV UR9, 0x80000020 ;  /* 0x8000002000097882 */ /* 0x000fe20000000000 */
[----:B------:R-:W-:Y:S01]  /*1a40*/  UMOV UR11, 0x80000020 ;  /* 0x80000020000b7882 */ /* 0x000fe20000000000 */
[----:B------:R-:W-:Y:S01]  /*1a50*/  ULDC UR7, c[0x0][0x50c] ;  /* 0x0001430000077ab9 */ /* 0x000fe20000000800 */
[----:B------:R-:W-:Y:S01]  /*1a60*/  UMOV UR6, 0x2 ;  /* 0x0000000200067882 */ /* 0x000fe20000000000 */
[----:B------:R-:W-:Y:S01]  /*1a70*/  UISETP.NE.AND UP0, UPT, UR7, 0x2, UPT ;  /* 0x000000020700788c */ /* 0x000fe2000bf05270 */
[----:B------:R-:W-:Y:S02]  /*1a80*/  CS2R R56, SRZ ;  /* 0x0000000000387805 */ /* 0x000fe4000001ff00 */
[----:B------:R-:W-:Y:S01]  /*1a90*/  CS2R R58, SRZ ;  /* 0x00000000003a7805 */ /* 0x000fe2000001ff00 */
[----:B------:R-:W-:Y:S01]  /*1aa0*/  QGMMA.64x64x32.F32.E5M2.E5M2 R24, gdesc[UR8], RZ, !UPT ;  /* 0x00e00000081879f3 */ /* 0x000fe2000c7038ff */
[----:B------:R-:W-:Y:S01]  /*1ab0*/  USEL UR7, URZ, 0x1, UP0 ;  /* 0x000000013f077887 */ /* 0x000fe20008000000 */
[----:B------:R-:W-:Y:S01]  /*1ac0*/  CS2R R60, SRZ ;  /* 0x00000000003c7805 */ /* 0x000fe2000001ff00 */
[----:B------:R-:W-:Y:S01]  /*1ad0*/  UIADD3 UR8, UR8, 0x2, URZ ;  /* 0x0000000208087890 */ /* 0x000fe2000fffe03f */
[----:B------:R-:W-:Y:S01]  /*1ae0*/  CS2R R62, SRZ ;  /* 0x00000000003e7805 */ /* 0x000fe2000001ff00 */
[----:B------:R-:W-:Y:S01]  /*1af0*/  UIADD3 UR10, UR10, 0x2, URZ ;  /* 0x000000020a0a7890 */ /* 0x000fe2000fffe03f */
[----:B------:R-:W-:-:S02]  /*1b00*/  CS2R R64, SRZ ;  /* 0x0000000000407805 */ /* 0x000fc4000001ff00 */
[----:B------:R-:W-:Y:S01]  /*1b10*/  ISETP.NE.AND P0, PT, RZ, UR7, PT ;  /* 0x00000007ff007c0c */ /* 0x000fe2000bf05270 */
[----:B------:R-:W-:Y:S01]  /*1b20*/  UMOV UR9, 0x80000020 ;  /* 0x8000002000097882 */ /* 0x000fe20000000000 */
[----:B------:R-:W-:Y:S01]  /*1b30*/  UMOV UR11, 0x80000020 ;  /* 0x80000020000b7882 */ /* 0x000fe20000000000 */
        /* <DEDUP_REMOVED lines=10> */
[----:B------:R-:W-:Y:S01]  /*1be0*/  QGMMA.64x64x32.F32.E5M2.E5M2 R24, gdesc[UR8], R24, gsb0 ;  /* 0x00e00000081879f3 */ /* 0x000fe20008003818 */
[----:B------:R-:W-:Y:S05]  /*1bf0*/  @!P0 BRA `(.L_x_25) ;  /* 0x0000000000888947 */ /* 0x000fea0003800000 */
[----:B------:R-:W-:Y:S02]  /*1c00*/  WARPGROUP.DEPBAR.LE gsb0, 0x0 ;  /* 0x00008000000079c5 */ /* 0x000fe40000010000 */
[----:B------:R-:W-:-:S01]  /*1c10*/  FADD R85, RZ, R24 ;  /* 0x00000018ff557221 */ /* 0x000fc20000000000 */
[----:B------:R-:W-:Y:S01]  /*1c20*/  FADD R84, RZ, R25 ;  /* 0x00000019ff547221 */ /* 0x000fe20000000000 */
        /* <DEDUP_REMOVED lines=30> */
[----:B------:R-:W-:-:S06]  /*1e10*/  UMOV UR6, URZ ;  /* 0x0000003f00067c82 */ /* 0x000fcc0008000000 */
.L_x_25:
[----:B------:R-:W-:-:S04]  /*1e20*/  UIADD3 UR19, UR5, 0x1, URZ ;  /* 0x0000000105137890 */ /* 0x000fc8000fffe03f */
[----:B------:R-:W-:-:S04]  /*1e30*/  UISETP.NE.AND UP0, UPT, UR19, 0x3, UPT ;  /* 0x000000031300788c */ /* 0x000fc8000bf05270 */
[----:B------:R-:W-:Y:S02]  /*1e40*/  USEL UR8, URZ, 0x1, UP0 ;  /* 0x000000013f087887 */ /* 0x000fe40008000000 */
[----:B------:R-:W-:Y:S02]  /*1e50*/  USEL UR19, UR19, URZ, UP0 ;  /* 0x0000003f13137287 */ /* 0x000fe40008000000 */
[----:B------:R-:W-:-:S06]  /*1e60*/  ULOP3.LUT UR8, UR4, UR8, URZ, 0x3c, !UPT ;  /* 0x0000000804087292 */ /* 0x000fcc000f8e3c3f */
[----:B------:R-:W-:Y:S01]  /*1e70*/  IMAD.U32 R88, RZ, RZ, UR8 ;  /* 0x00000008ff587e24 */ /* 0x000fe2000f8e00ff */
[----:B------:R-:W-:-:S06]  /*1e80*/  UMOV UR8, 0x1 ;  /* 0x0000000100087882 */ /* 0x000fcc0000000000 */
.L_x_20:
[----:B------:R-:W-:-:S06]  /*1e90*/  UISETP.GE.AND UP0, UPT, UR14, 0x1, UPT ;  /* 0x000000010e00788c */ /* 0x000fcc000bf06270 */
[----:B------:R-:W-:-:S13]  /*1ea0*/  PLOP3.LUT P0, PT, PT, PT, UP0, 0x80, 0x0 ;  /* 0x000000000000781c */ /* 0x000fda0003f0f008 */
[----:B------:R-:W-:Y:S05]  /*1eb0*/  @!P0 BRA `(.L_x_26) ;  /* 0x0000000400688947 */ /* 0x000fea0003800000 */
[----:B01----:R-:W-:Y:S01]  /*1ec0*/  IMAD.U32 R16, RZ, RZ, UR14 ;  /* 0x0000000eff107e24 */ /* 0x003fe2000f8e00ff */
[----:B------:R-:W-:Y:S01]  /*1ed0*/  ULDC UR25, c[0x0][0x50c] ;  /* 0x0001430000197ab9 */ /* 0x000fe20000000800 */
[----:B------:R-:W-:-:S07]  /*1ee0*/  IMAD.U32 R17, RZ, RZ, UR5 ;  /* 0x00000005ff117e24 */ /* 0x000fce000f8e00ff */
.L_x_34:
[----:B------:R-:W-:-:S13]  /*1ef0*/  ISETP.NE.AND P1, PT, R86, 0x3, PT ;  /* 0x000000035600780c */ /* 0x000fda0003f25270 */
[----:B------:R-:W-:Y:S05]  /*1f00*/  @!P1 BRA `(.L_x_27) ;  /* 0x0000000000049947 */ /* 0x000fea0003800000 */
[----:B------:R-:W-:Y:S01]  /*1f10*/  BPT.TRAP 0x1 ;  /* 0x000000040000795c */ /* 0x000fe20000300000 */
.L_x_27:
[----:B------:R-:W-:Y:S01]  /*1f20*/  ULEA UR9, UR19, UR12, 0x3 ;  /* 0x0000000c13097291 */ /* 0x000fe2000f8e183f */
[----:B------:R-:W-:-:S08]  /*1f30*/  SHF.L.U32 R18, R88, 0x1f, RZ ;  /* 0x0000001f58127819 */ /* 0x000fd000000006ff */
[----:B------:R0:W1:Y:S01]  /*1f40*/  SYNCS.PHASECHK.TRANS64.TRYWAIT P0, [UR9], R18 ;  /* 0x00000012ff0075a7 */ /* 0x0000620008000149 */
[----:B------:R-:W-:Y:S05]  /*1f50*/  @!P1 BRA `(.L_x_28) ;  /* 0x0000000000049947 */ /* 0x000fea0003800000 */
[----:B------:R-:W-:Y:S01]  /*1f60*/  BPT.TRAP 0x1 ;  /* 0x000000040000795c */ /* 0x000fe20000300000 */
.L_x_28:
[----:B-1----:R-:W-:Y:S05]  /*1f70*/  @P0 BRA `(.L_x_29) ;  /* 0x0000000000080947 */ /* 0x002fea0003800000 */
[----:B------:R-:W1:Y:S02]  /*1f80*/  SYNCS.PHASECHK.TRANS64.TRYWAIT P0, [UR9], R18 ;  /* 0x00000012ff0075a7 */ /* 0x000e640008000149 */
[----:B-1----:R-:W-:Y:S05]  /*1f90*/  @!P0 BRA `(.L_x_30) ;  /* 0x0000004400e88947 */ /* 0x002fea0003800000 */
.L_x_29:
[----:B------:R-:W-:Y:S01]  /*1fa0*/  UISETP.NE.AND UP0, UPT, UR7, URZ, UPT ;  /* 0x0000003f0700728c */ /* 0x000fe2000bf05270 */
[----:B------:R-:W-:Y:S01]  /*1fb0*/  WARPGROUP.ARRIVE ;  /* 0x00000000000079c5 */ /* 0x000fe20000000000 */
[----:B------:R-:W-:Y:S02]  /*1fc0*/  ULEA UR10, UR19, UR17, 0x8 ;  /* 0x00000011130a7291 */ /* 0x000fe4000f8e403f */
[----:B------:R-:W-:Y:S01]  /*1fd0*/  USEL UR8, UR8, URZ, !UP0 ;  /* 0x0000003f08087287 */ /* 0x000fe2000c000000 */
[----:B------:R-:W-:Y:S01]  /*1fe0*/  UMOV UR9, 0x80000020 ;  /* 0x8000002000097882 */ /* 0x000fe20000000000 */
[----:B------:R-:W-:Y:S02]  /*1ff0*/  UMOV UR11, 0x80000020 ;  /* 0x80000020000b7882 */ /* 0x000fe40000000000 */
[----:B------:R-:W-:Y:S02]  /*2000*/  UISETP.NE.U32.AND UP0, UPT, UR8, URZ, UPT ;  /* 0x0000003f0800728c */ /* 0x000fe4000bf05070 */
[----:B------:R-:W-:-:S02]  /*2010*/  ULEA UR8, UR19, UR18, 0x8 ;  /* 0x0000001213087291 */ /* 0x000fc4000f8e403f */
[----:B------:R-:W-:-:S07]  /*2020*/  UIADD3 UR6, UR6, 0x2, URZ ;  /* 0x0000000206067890 */ /* 0x000fce000fffe03f */
[----:B------:R-:W-:Y:S01]  /*2030*/  QGMMA.64x64x32.F32.E5M2.E5M2 R24, gdesc[UR8], R24, UP0 ;  /* 0x00e00000081879f3 */ /* 0x000fe2000bf03818 */
[----:B------:R-:W-:Y:S02]  /*2040*/  UIADD3 UR8, UR8, 0x2, URZ ;  /* 0x0000000208087890 */ /* 0x000fe4000fffe03f */
[----:B------:R-:W-:Y:S01]  /*2050*/  UIADD3 UR10, UR10, 0x2, URZ ;  /* 0x000000020a0a7890 */ /* 0x000fe2000fffe03f */
[----:B------:R-:W-:Y:S01]  /*2060*/  UMOV UR9, 0x80000020 ;  /* 0x8000002000097882 */ /* 0x000fe20000000000 */
[----:B------:R-:W-:Y:S01]  /*2070*/  UMOV UR11, 0x80000020 ;  /* 0x80000020000b7882 */ /* 0x000fe20000000000 */
[----:B------:R-:W-:-:S04]  /*2080*/  UISETP.NE.AND UP0, UPT, UR6, UR25, UPT ;  /* 0x000000190600728c */ /* 0x000fc8000bf05270 */
[----:B------:R-:W-:-:S06]  /*2090*/  USEL UR7, URZ, 0x1, UP0 ;  /* 0x000000013f077887 */ /* 0x000fcc0008000000 */
[----:B------:R-:W-:Y:S01]  /*20a0*/  ISETP.NE.AND P0, PT, RZ, UR7, PT ;  /* 0x00000007ff007c0c */ /* 0x000fe2000bf05270 */
[----:B------:R-:W-:Y:S03]  /*20b0*/  QGMMA.64x64x32.F32.E5M2.E5M2 R24, gdesc[UR8], R24, gsb0 ;  /* 0x00e00000081879f3 */ /* 0x000fe60008003818 */
[----:B------:R-:W-:-:S09]  /*20c0*/  WARPGROUP.DEPBAR.LE gsb0, 0x1 ;  /* 0x00008000000079c5 */ /* 0x000fd20000010100 */
[----:B------:R-:W-:Y:S05]  /*20d0*/  @!P0 BRA `(.L_x_31) ;  /* 0x0000000000888947 */ /* 0x000fea0003800000 */
[----:B------:R-:W-:Y:S02]  /*20e0*/  WARPGROUP.DEPBAR.LE gsb0, 0x0 ;  /* 0x00008000000079c5 */ /* 0x000fe40000010000 */
[----:B------:R-:W-:-:S01]  /*20f0*/  FADD R85, R24, R85 ;  /* 0x0000005518557221 */ /* 0x000fc20000000000 */
[----:B------:R-:W-:Y:S01]  /*2100*/  FADD R84, R25, R84 ;  /* 0x0000005419547221 */ /* 0x000fe20000000000 */
        /* <DEDUP_REMOVED lines=30> */
[----:B------:R-:W-:-:S06]  /*22f0*/  UMOV UR6, URZ ;  /* 0x0000003f00067c82 */ /* 0x000fcc0008000000 */
.L_x_31:
[----:B------:R-:W-:Y:S05]  /*2300*/  @!P1 BRA `(.L_x_32) ;  /* 0x0000000000049947 */ /* 0x000fea0003800000 */
[----:B------:R-:W-:Y:S01]  /*2310*/  BPT.TRAP 0x1 ;  /* 0x000000040000795c */ /* 0x000fe20000300000 */
.L_x_32:
[----:B------:R-:W-:-:S13]  /*2320*/  ISETP.NE.AND P0, PT, R13, RZ, PT ;  /* 0x000000ff0d00720c */ /* 0x000fda0003f05270 */
[----:B01----:R-:W-:-:S05]  /*2330*/  @P0 LEA R18, R17, UR12, 0x3 ;  /* 0x0000000c11120c11 */ /* 0x003fca000f8e18ff */
[----:B------:R-:W-:-:S05]  /*2340*/  @P0 VIADD R19, R18, 0x18 ;  /* 0x0000001812130836 */ /* 0x000fca0000000000 */
[----:B------:R-:W-:-:S04]  /*2350*/  @P0 PRMT R19, R12, 0x654, R19 ;  /* 0x000006540c130816 */ /* 0x000fc80000000013 */
[----:B------:R0:W-:Y:S01]  /*2360*/  @P0 SYNCS.ARRIVE.TRANS64.RED.A1T0 RZ, [R19+URZ], RZ ;  /* 0x000000ff13ff09a7 */ /* 0x0001e2000810043f */
[----:B------:R-:W-:-:S13]  /*2370*/  ISETP.GT.U32.AND P0, PT, R7, 0x1, PT ;  /* 0x000000010700780c */ /* 0x000fda0003f04070 */
[----:B0-----:R-:W-:Y:S05]  /*2380*/  @P0 BRA `(.L_x_33) ;  /* 0x0000000000040947 */ /* 0x001fea0003800000 */
[----:B------:R-:W-:Y:S01]  /*2390*/  BPT.TRAP 0x1 ;  /* 0x000000040000795c */ /* 0x000fe20000300000 */
.L_x_33:
[----:B------:R-:W-:Y:S01]  /*23a0*/  UIADD3 UR19, UR19, 0x1, URZ ;  /* 0x0000000113137890 */ /* 0x000fe2000fffe03f */
[C---:B------:R-:W-:Y:S01]  /*23b0*/  ISETP.GT.AND P1, PT, R16.reuse, 0x1, PT ;  /* 0x000000011000780c */ /* 0x040fe20003f24270 */
[----:B------:R-:W-:Y:S02]  /*23c0*/  VIADD R17, R17, 0x1 ;  /* 0x0000000111117836 */ /* 0x000fe40000000000 */
[----:B------:R-:W-:Y:S01]  /*23d0*/  UISETP.NE.AND UP0, UPT, UR19, 0x3, UPT ;  /* 0x000000031300788c */ /* 0x000fe2000bf05270 */
[----:B------:R-:W-:Y:S02]  /*23e0*/  VIADD R16, R16, 0xffffffff ;  /* 0xffffffff10107836 */ /* 0x000fe40000000000 */
[C---:B------:R-:W-:Y:S01]  /*23f0*/  ISETP.NE.AND P0, PT, R17.reuse, 0x3, PT ;  /* 0x000000031100780c */ /* 0x040fe20003f05270 */
[----:B------:R-:W-:Y:S02]  /*2400*/  USEL UR8, URZ, 0x1, UP0 ;  /* 0x000000013f087887 */ /* 0x000fe40008000000 */
[----:B------:R-:W-:Y:S01]  /*2410*/  USEL UR19, UR19, URZ, UP0 ;  /* 0x0000003f13137287 */ /* 0x000fe20008000000 */
[----:B------:R-:W-:-:S03]  /*2420*/  SEL R17, R17, RZ, P0 ;  /* 0x000000ff11117207 */ /* 0x000fc60000000000 */
[----:B------:R-:W-:Y:S01]  /*2430*/  LOP3.LUT R88, R88, UR8, RZ, 0x3c, !PT ;  /* 0x0000000858587c12 */ /* 0x000fe2000f8e3cff */
[----:B------:R-:W-:Y:S01]  /*2440*/  UMOV UR8, 0x1 ;  /* 0x0000000100087882 */ /* 0x000fe20000000000 */
[----:B------:R-:W-:Y:S06]  /*2450*/  @P1 BRA `(.L_x_34) ;  /* 0xfffffff800a41947 */ /* 0x000fec000383ffff */
.L_x_26:
[----:B------:R-:W-:Y:S01]  /*2460*/  UISETP.NE.AND UP0, UPT, UR6, URZ, UPT ;  /* 0x0000003f0600728c */ /* 0x000fe2000bf05270 */
[----:B01----:R-:W0:Y:S01]  /*2470*/  LDC R16, c[0x0][0x28c] ;  /* 0x0000a300ff107b82 */ /* 0x003e220000000800 */
[----:B------:R-:W-:Y:S02]  /*2480*/  IMAD.U32 R17, RZ, RZ, UR24 ;  /* 0x00000018ff117e24 */ /* 0x000fe4000f8e00ff */
[----:B------:R-:W-:-:S06]  /*2490*/  USEL UR6, URZ, 0x1, !UP0 ;  /* 0x000000013f067887 */ /* 0x000fcc000c000000 */
[----:B------:R-:W-:-:S13]  /*24a0*/  ISETP.NE.AND P0, PT, RZ, UR6, PT ;  /* 0x00000006ff007c0c */ /* 0x000fda000bf05270 */
[----:B------:R-:W-:Y:S05]  /*24b0*/  @!P0 BRA `(.L_x_35) ;  /* 0x0000000000848947 */ /* 0x000fea0003800000 */
[----:B------:R-:W-:Y:S02]  /*24c0*/  WARPGROUP.DEPBAR.LE gsb0, 0x0 ;  /* 0x00008000000079c5 */ /* 0x000fe40000010000 */
[----:B------:R-:W-:Y:S01]  /*24d0*/  FADD R85, R24, R85 ;  /* 0x0000005518557221 */ /* 0x000fe20000000000 */
        /* <DEDUP_REMOVED lines=30> */
[----:B------:R-:W-:-:S07]  /*26c0*/  FADD R22, R22, R55 ;  /* 0x0000003716167221 */ /* 0x000fce0000000000 */
.L_x_35:
[----:B0-----:R-:W-:Y:S01]  /*26d0*/  ISETP.GE.AND P0, PT, R16, 0x1, PT ;  /* 0x000000011000780c */ /* 0x001fe20003f06270 */
[----:B------:R0:W-:Y:S01]  /*26e0*/  SYNCS.ARRIVE.TRANS64.A1T0 RZ, [R17+UR23], RZ ;  /* 0x000000ff11ff79a7 */ /* 0x0001e20008100017 */
[----:B------:R-:W-:-:S11]  /*26f0*/  WARPGROUP.DEPBAR.LE gsb0, 0x0 ;  /* 0x00008000000079c5 */ /* 0x000fd60000010000 */
[----:B------:R-:W-:Y:S05]  /*2700*/  @!P0 BRA `(.L_x_36) ;  /* 0x0000000000488947 */ /* 0x000fea0003800000 */
[----:B------:R-:W-:-:S13]  /*2710*/  ISETP.NE.AND P0, PT, R86, 0x3, PT ;  /* 0x000000035600780c */ /* 0x000fda0003f05270 */
[----:B------:R-:W-:Y:S05]  /*2720*/  @!P0 BRA `(.L_x_37) ;  /* 0x0000000000048947 */ /* 0x000fea0003800000 */
[----:B------:R-:W-:Y:S01]  /*2730*/  BPT.TRAP 0x1 ;  /* 0x000000040000795c */ /* 0x000fe20000300000 */
.L_x_37:
[----:B------:R-:W-:-:S13]  /*2740*/  ISETP.NE.AND P0, PT, R13, RZ, PT ;  /* 0x000000ff0d00720c */ /* 0x000fda0003f05270 */
[----:B------:R-:W-:-:S05]  /*2750*/  VOTEU.ANY UP0, P0 ;  /* 0x00000000003f7886 */ /* 0x000fca0000000100 */
[----:B------:R-:W-:-:S06]  /*2760*/  @UP0 UIADD3 UR6, UR14, UR5, URZ ;  /* 0x000000050e060290 */ /* 0x000fcc000fffe03f */
[----:B------:R-:W-:Y:S02]  /*2770*/  IMAD.U32 R16, RZ, RZ, UR6 ;  /* 0x00000006ff107e24 */ /* 0x000fe4000f8e00ff */
[----:B------:R-:W-:Y:S02]  /*2780*/  IMAD.U32 R19, RZ, RZ, UR6 ;  /* 0x00000006ff137e24 */ /* 0x000fe4000f8e00ff */
[----:B0-----:R-:W-:-:S05]  /*2790*/  @P0 IMAD.WIDE.U32 R16, R16, -0x55555555, RZ ;  /* 0xaaaaaaab10100825 */ /* 0x001fca00078e00ff */
[----:B------:R-:W-:-:S05]  /*27a0*/  @P0 SHF.R.U32.HI R16, RZ, 0x1, R17 ;  /* 0x00000001ff100819 */ /* 0x000fca0000011611 */
[----:B------:R-:W-:-:S05]  /*27b0*/  @P0 IMAD R16, R16, -0x3, R19 ;  /* 0xfffffffd10100824 */ /* 0x000fca00078e0213 */
[----:B------:R-:W-:-:S05]  /*27c0*/  @P0 LEA R16, R16, UR12, 0x3 ;  /* 0x0000000c10100c11 */ /* 0x000fca000f8e18ff */
[----:B------:R-:W-:-:S05]  /*27d0*/  @P0 VIADD R17, R16, 0x18 ;  /* 0x0000001810110836 */ /* 0x000fca0000000000 */
[----:B------:R-:W-:-:S04]  /*27e0*/  @P0 PRMT R17, R12, 0x654, R17 ;  /* 0x000006540c110816 */ /* 0x000fc80000000011 */
[----:B------:R1:W-:Y:S01]  /*27f0*/  @P0 SYNCS.ARRIVE.TRANS64.RED.A1T0 RZ, [R17+URZ], RZ ;  /* 0x000000ff11ff09a7 */ /* 0x0003e2000810043f */
[----:B------:R-:W-:-:S13]  /*2800*/  ISETP.GT.U32.AND P0, PT, R7, 0x1, PT ;  /* 0x000000010700780c */ /* 0x000fda0003f04070 */
[----:B-1----:R-:W-:Y:S05]  /*2810*/  @P0 BRA `(.L_x_36) ;  /* 0x0000000000040947 */ /* 0x002fea0003800000 */
[----:B------:R-:W-:Y:S01]  /*2820*/  BPT.TRAP 0x1 ;  /* 0x000000040000795c */ /* 0x000fe20000300000 */
.L_x_36:
[----:B------:R-:W-:Y:S01]  /*2830*/  SHF.L.U32 R16, R87, 0x1f, RZ ;  /* 0x0000001f57107819 */ /* 0x000fe200000006ff */
[----:B------:R-:W-:Y:S01]  /*2840*/  UIADD3 UR5, UR22, UR5, URZ ;  /* 0x0000000516057290 */ /* 0x000fe2000fffe03f */
[----:B------:R-:W1:Y:S01]  /*2850*/  LDC R31, c[0x0][0x288] ;  /* 0x0000a200ff1f7b82 */ /* 0x000e620000000800 */
[----:B------:R-:W-:Y:S01]  /*2860*/  UISETP.GE.U32.AND UP1, UPT, UR22, 0x3, UPT ;  /* 0x000000031600788c */ /* 0x000fe2000bf26070 */
[----:B------:R-:W-:Y:S01]  /*2870*/  IMAD.SHL.U32 R24, R20, 0x2, RZ ;  /* 0x0000000214187824 */ /* 0x000fe200078e00ff */
[----:B------:R-:W-:Y:S02]  /*2880*/  UISETP.GT.U32.AND UP0, UPT, UR5, 0x2, UPT ;  /* 0x000000020500788c */ /* 0x000fe4000bf04070 */
[----:B------:R-:W-:Y:S02]  /*2890*/  UIMAD.WIDE.U32 UR6, UR5, -0x55555555, URZ ;  /* 0xaaaaaaab050678a5 */ /* 0x000fe4000f8e003f */
[----:B------:R-:W-:Y:S01]  /*28a0*/  UISETP.LT.U32.AND UP0, UPT, UR22, 0x3, UP0 ;  /* 0x000000031600788c */ /* 0x000fe20008701070 */
[----:B------:R-:W4:Y:S01]  /*28b0*/  SYNCS.PHASECHK.TRANS64.TRYWAIT P0, [UR15+0x8], R16 ;  /* 0x00000810ff0075a7 */ /* 0x000f22000800014f */
[----:B------:R-:W-:Y:S01]  /*28c0*/  USHF.R.U32.HI UR6, URZ, 0x1, UR7 ;  /* 0x000000013f067899 */ /* 0x000fe20008011607 */
[----:B------:R-:W-:Y:S01]  /*28d0*/  SHF.R.S32.HI R25, RZ, 0x1f, R24 ;  /* 0x0000001fff197819 */ /* 0x000fe20000011418 */
[----:B------:R-:W-:-:S02]  /*28e0*/  USEL UR8, URZ, 0x1, !UP0 ;  /* 0x000000013f087887 */ /* 0x000fc4000c000000 */
[----:B------:R-:W-:Y:S02]  /*28f0*/  UIMAD UR5, UR6, -0x3, UR5 ;  /* 0xfffffffd060578a4 */ /* 0x000fe4000f8e0205 */
[----:B------:R-:W-:-:S04]  /*2900*/  ULOP3.LUT UR4, UR4, UR8, URZ, 0x3c, !UPT ;  /* 0x0000000804047292 */ /* 0x000fc8000f8e3c3f */
[----:B------:R-:W-:Y:S01]  /*2910*/  @UP1 ULOP3.LUT UR4, UR4, 0x1, UR6, 0x78, !UPT ;  /* 0x0000000104041892 */ /* 0x000fe2000f8e7806 */
[----:B-1--4-:R-:W-:Y:S11]  /*2920*/  @!P0 BRA `(.L_x_38) ;  /* 0x0000003c009c8947 */ /* 0x012ff60003800000 */
.L_x_131:
[----:B------:R-:W-:Y:S01]  /*2930*/  IMAD.SHL.U32 R33, R4, 0x40, RZ ;  /* 0x0000004004217824 */ /* 0x000fe200078e00ff */
[----:B------:R-:W-:Y:S01]  /*2940*/  ULDC UR8, c[0x0][0x284] ;  /* 0x0000a10000087ab9 */ /* 0x000fe20000000800 */
[----:B------:R-:W-:Y:S01]  /*2950*/  IMAD.SHL.U32 R4, R6, 0x40, RZ ;  /* 0x0000004006047824 */ /* 0x000fe200078e00ff */
[----:B------:R-:W-:Y:S01]  /*2960*/  SHF.R.S32.HI R32, RZ, 0x1f, R5 ;  /* 0x0000001fff207819 */ /* 0x000fe20000011405 */
[----:B------:R-:W-:Y:S01]  /*2970*/  ULDC.64 UR6, c[0x0][0x5d0] ;  /* 0x0001740000067ab9 */ /* 0x000fe20000000a00 */
[----:B------:R-:W-:Y:S01]  /*2980*/  SHF.R.S32.HI R30, RZ, 0x1f, R33 ;  /* 0x0000001fff1e7819 */ /* 0x000fe20000011421 */
[----:B0-----:R-:W-:Y:S01]  /*2990*/  IMAD.WIDE.U32 R16, R5, UR6, R24 ;  /* 0x0000000605107c25 */ /* 0x001fe2000f8e0018 */
[----:B------:R-:W-:-:S03]  /*29a0*/  ISETP.GE.AND P0, PT, R4, UR8, PT ;  /* 0x0000000804007c0c */ /* 0x000fc6000bf06270 */
[----:B------:R-:W-:Y:S01]  /*29b0*/  IMAD R18, R32, UR6, RZ ;  /* 0x0000000620127c24 */ /* 0x000fe2000f8e02ff */
[C---:B------:R-:W-:Y:S02]  /*29c0*/  ISETP.GE.OR P0, PT, R33.reuse, R31, P0 ;  /* 0x0000001f2100720c */ /* 0x040fe40000706670 */
[----:B------:R-:W-:Y:S01]  /*29d0*/  IADD3 R16, P1, R33, R16, RZ ;  /* 0x0000001021107210 */ /* 0x000fe20007f3e0ff */
[----:B------:R-:W-:-:S05]  /*29e0*/  IMAD R19, R5, UR7, R18 ;  /* 0x0000000705137c24 */ /* 0x000fca000f8e0212 */
[----:B------:R-:W-:-:S05]  /*29f0*/  IADD3.X R17, R30, R17, R19, P1, !PT ;  /* 0x000000111e117210 */ /* 0x000fca0000ffe413 */
[----:B------:R-:W-:Y:S05]  /*2a00*/  @P0 BRA `(.L_x_39) ;  /* 0x0000002400a80947 */ /* 0x000fea0003800000 */
[----:B------:R-:W0:Y:S01]  /*2a10*/  LDC.64 R26, c[0x0][0x5c8] ;  /* 0x00017200ff1a7b82 */ /* 0x000e220000000a00 */
[----:B------:R-:W-:Y:S01]  /*2a20*/  IMAD.WIDE R28, R6, 0x40, R10 ;  /* 0x00000040061c7825 */ /* 0x000fe200078e020a */
[----:B------:R-:W-:Y:S01]  /*2a30*/  ULDC.64 UR6, c[0x0][0x5c0] ;  /* 0x0001700000067ab9 */ /* 0x000fe20000000a00 */
[----:B------:R-:W-:Y:S02]  /*2a40*/  BSSY B0, `(.L_x_39) ;  /* 0x0000266000007945 */ /* 0x000fe40003800000 */
[-C--:B0-----:R-:W-:Y:S02]  /*2a50*/  IMAD R6, R29, R26.reuse, RZ ;  /* 0x0000001a1d067224 */ /* 0x081fe400078e02ff */
[----:B------:R-:W-:-:S04]  /*2a60*/  IMAD.WIDE.U32 R16, R28, R26, R16 ;  /* 0x0000001a1c107225 */ /* 0x000fc800078e0010 */
[----:B------:R-:W-:Y:S01]  /*2a70*/  IMAD R19, R28, R27, R6 ;  /* 0x0000001b1c137224 */ /* 0x000fe200078e0206 */
[----:B------:R-:W-:Y:S02]  /*2a80*/  LEA R18, P0, R26, R16, 0x3 ;  /* 0x000000101a127211 */ /* 0x000fe400078018ff */
[----:B------:R-:W-:Y:S01]  /*2a90*/  IADD3 R16, P1, R16, UR6, RZ ;  /* 0x0000000610107c10 */ /* 0x000fe2000ff3e0ff */
[----:B------:R-:W-:Y:S01]  /*2aa0*/  IMAD.IADD R19, R17, 0x1, R19 ;  /* 0x0000000111137824 */ /* 0x000fe200078e0213 */
[----:B------:R-:W-:-:S04]  /*2ab0*/  IADD3 R18, P2, R18, UR6, RZ ;  /* 0x0000000612127c10 */ /* 0x000fc8000ff5e0ff */
[----:B------:R-:W-:Y:S01]  /*2ac0*/  LEA.HI.X R6, R26, R19, R27, 0x3, P0 ;  /* 0x000000131a067211 */ /* 0x000fe200000f1c1b */
[----:B------:R-:W-:Y:S01]  /*2ad0*/  IMAD R26, R20, -0x2, R31 ;  /* 0xfffffffe141a7824 */ /* 0x000fe200078e021f */
[----:B---3-5:R-:W-:Y:S02]  /*2ae0*/  FSETP.NEU.AND P0, PT, R15, RZ, PT ;  /* 0x000000ff0f00720b */ /* 0x028fe40003f0d000 */
[----:B------:R-:W-:Y:S01]  /*2af0*/  IADD3.X R17, R19, UR7, RZ, P1, !PT ;  /* 0x0000000713117c10 */ /* 0x000fe20008ffe4ff */
[----:B------:R-:W-:Y:S01]  /*2b00*/  IMAD.IADD R26, R26, 0x1, -R33 ;  /* 0x000000011a1a7824 */ /* 0x000fe200078e0a21 */
[----:B------:R-:W-:Y:S01]  /*2b10*/  IADD3.X R19, R6, UR7, RZ, P2, !PT ;  /* 0x0000000706137c10 */ /* 0x000fe200097fe4ff */
[----:B------:R-:W-:-:S08]  /*2b20*/  IMAD.IADD R6, R21, 0x1, -R4 ;  /* 0x0000000115067824 */ /* 0x000fd000078e0a04 */
[----:B------:R-:W-:Y:S05]  /*2b30*/  @!P0 BRA `(.L_x_40) ;  /* 0x0000001c00188947 */ /* 0x000fea0003800000 */
[----:B------:R-:W-:Y:S01]  /*2b40*/  ULDC.64 UR6, c[0x0][0x5b8] ;  /* 0x00016e0000067ab9 */ /* 0x000fe20000000a00 */
[----:B------:R-:W-:Y:S01]  /*2b50*/  ULDC.64 UR8, c[0x0][0x5a8] ;  /* 0x00016a0000087ab9 */ /* 0x000fe20000000a00 */
[----:B------:R-:W-:Y:S01]  /*2b60*/  IMAD.WIDE.U32 R24, R5, UR6, R24 ;  /* 0x0000000605187c25 */ /* 0x000fe2000f8e0018 */
[----:B------:R-:W-:Y:S03]  /*2b70*/  BSSY B1, `(.L_x_41) ;  /* 0x0000010000017945 */ /* 0x000fe60003800000 */
[----:B------:R-:W-:Y:S01]  /*2b80*/  IMAD R4, R32, UR6, RZ ;  /* 0x0000000620047c24 */ /* 0x000fe2000f8e02ff */
[----:B------:R-:W-:-:S03]  /*2b90*/  IADD3 R24, P0, R33, R24, RZ ;  /* 0x0000001821187210 */ /* 0x000fc60007f1e0ff */
[----:B------:R-:W-:Y:S01]  /*2ba0*/  IMAD R5, R5, UR7, R4 ;  /* 0x0000000705057c24 */ /* 0x000fe2000f8e0204 */
[----:B------:R-:W-:Y:S02]  /*2bb0*/  ULDC.64 UR6, c[0x0][0x5b0] ;  /* 0x00016c0000067ab9 */ /* 0x000fe40000000a00 */
[----:B------:R-:W-:Y:S02]  /*2bc0*/  IMAD R27, R29, UR6, RZ ;  /* 0x000000061d1b7c24 */ /* 0x000fe4000f8e02ff */
[----:B------:R-:W-:Y:S02]  /*2bd0*/  IADD3.X R25, R30, R25, R5, P0, !PT ;  /* 0x000000191e197210 */ /* 0x000fe400007fe405 */
[----:B------:R-:W-:Y:S01]  /*2be0*/  ISETP.GE.AND P0, PT, R26, 0x1, PT ;  /* 0x000000011a00780c */ /* 0x000fe20003f06270 */
[C---:B------:R-:W-:Y:S02]  /*2bf0*/  IMAD R27, R28.reuse, UR7, R27 ;  /* 0x000000071c1b7c24 */ /* 0x040fe4000f8e021b */
[----:B------:R-:W-:Y:S01]  /*2c00*/  IMAD.WIDE.U32 R4, R28, UR6, R24 ;  /* 0x000000061c047c25 */ /* 0x000fe2000f8e0018 */
[----:B------:R-:W-:-:S02]  /*2c10*/  ISETP.LT.OR P3, PT, R6, 0x1, !P0 ;  /* 0x000000010600780c */ /* 0x000fc40004761670 */
[----:B------:R-:W-:-:S04]  /*2c20*/  IADD3 R4, P1, R4, UR8, RZ ;  /* 0x0000000804047c10 */ /* 0x000fc8000ff3e0ff */
[--C-:B------:R-:W-:Y:S02]  /*2c30*/  IADD3.X R5, R5, UR9, R27.reuse, P1, !PT ;  /* 0x0000000905057c10 */ /* 0x100fe40008ffe41b */
[----:B------:R-:W-:-:S05]  /*2c40*/  PRMT R27, RZ, 0x7610, R27 ;  /* 0x00007610ff1b7816 */ /* 0x000fca000000001b */
[----:B------:R-:W-:Y:S05]  /*2c50*/  @P3 BRA `(.L_x_42) ;  /* 0x0000000000043947 */ /* 0x000fea0003800000 */
[----:B------:R0:W5:Y:S02]  /*2c60*/  LDG.E.U8 R27, desc[UR20][R4.64] ;  /* 0x00000014041b7981 */ /* 0x000164000c1e1100 */
.L_x_42:
[----:B------:R-:W-:Y:S05]  /*2c70*/  BSYNC B1 ;  /* 0x0000000000017941 */ /* 0x000fea0003800000 */
.L_x_41:
[----:B-----5:R-:W-:Y:S01]  /*2c80*/  LOP3.LUT R27, R27, 0xff, RZ, 0xc0, !PT ;  /* 0x000000ff1b1b7812 */ /* 0x020fe200078ec0ff */
[----:B------:R-:W-:Y:S01]  /*2c90*/  BSSY B1, `(.L_x_43) ;  /* 0x000000c000017945 */ /* 0x000fe20003800000 */
[----:B------:R-:W-:Y:S02]  /*2ca0*/  ISETP.GE.AND P1, PT, R26, 0x2, PT ;  /* 0x000000021a00780c */ /* 0x000fe40003f26270 */
[----:B------:R-:W-:Y:S02]  /*2cb0*/  F2FP.F16.E5M2.UNPACK_B R27, R27 ;  /* 0x0000001bff1b723e */ /* 0x000fe400020004ff */
[----:B------:R-:W-:-:S03]  /*2cc0*/  ISETP.LT.OR P2, PT, R6, 0x1, !P1 ;  /* 0x000000010600780c */ /* 0x000fc60004f41670 */
[----:B------:R-:W-:Y:S01]  /*2cd0*/  HADD2.F32 R30, -RZ, R27.H0_H0 ;  /* 0x2000001bff1e7230 */ /* 0x000fe20000004100 */
[----:B------:R-:W-:-:S04]  /*2ce0*/  PRMT R27, RZ, 0x7610, R27 ;  /* 0x00007610ff1b7816 */ /* 0x000fc8000000001b */
[----:B------:R-:W-:-:S04]  /*2cf0*/  FMUL R30, R30, R15 ;  /* 0x0000000f1e1e7220 */ /* 0x000fc80000400000 */
[----:B--2---:R-:W-:-:S05]  /*2d00*/  FFMA R30, R85, R14, R30 ;  /* 0x0000000e551e7223 */ /* 0x004fca000000001e */
[----:B------:R-:W-:-:S05]  /*2d10*/  F2FP.SATFINITE.E5M2.F32.PACK_AB_MERGE_C R31, RZ, R30, RZ ;  /* 0x0000001eff1f723e */ /* 0x000fca00048060ff */
[----:B------:R1:W-:Y:S01]  /*2d20*/  @!P3 STG.E.U8 desc[UR20][R16.64], R31 ;  /* 0x0000001f1000b986 */ /* 0x0003e2000c101114 */
[----:B------:R-:W-:Y:S05]  /*2d30*/  @P2 BRA `(.L_x_44) ;  /* 0x0000000000042947 */ /* 0x000fea0003800000 */
[----:B------:R2:W5:Y:S02]  /*2d40*/  LDG.E.U8 R27, desc[UR20][R4.64+0x1] ;  /* 0x00000114041b7981 */ /* 0x000564000c1e1100 */
.L_x_44:
[----:B------:R-:W-:Y:S05]  /*2d50*/  BSYNC B1 ;  /* 0x0000000000017941 */ /* 0x000fea0003800000 */
.L_x_43:
[----:B-----5:R-:W-:Y:S01]  /*2d60*/  LOP3.LUT R27, R27, 0xff, RZ, 0xc0, !PT ;  /* 0x000000ff1b1b7812 */ /* 0x020fe200078ec0ff */
[----:B------:R-:W-:Y:S01]  /*2d70*/  BSSY B1, `(.L_x_45) ;  /* 0x0000012000017945 */ /* 0x000fe20003800000 */
[----:B-1----:R-:W-:Y:S02]  /*2d80*/  IADD3 R31, P3, R28, 0x8, RZ ;  /* 0x000000081c1f7810 */ /* 0x002fe40007f7e0ff */
[----:B------:R-:W-:Y:S02]  /*2d90*/  F2FP.F16.E5M2.UNPACK_B R27, R27 ;  /* 0x0000001bff1b723e */ /* 0x000fe400020004ff */
[----:B------:R-:W-:Y:S01]  /*2da0*/  ISETP.LT.OR P0, PT, R6, 0x9, !P0 ;  /* 0x000000090600780c */ /* 0x000fe20004701670 */
[----:B------:R-:W-:Y:S02]  /*2db0*/  IMAD.X R29, RZ, RZ, R29, P3 ;  /* 0x000000ffff1d7224 */ /* 0x000fe400018e061d */
[----:B------:R-:W-:Y:S02]  /*2dc0*/  HADD2.F32 R28, -RZ, R27.H0_H0 ;  /* 0x2000001bff1c7230 */ /* 0x000fe40000004100 */
[----:B------:R-:W-:-:S04]  /*2dd0*/  IMAD.WIDE.U32 R24, R31, UR6, R24 ;  /* 0x000000061f187c25 */ /* 0x000fc8000f8e0018 */
[----:B------:R-:W-:Y:S01]  /*2de0*/  FMUL R27, R28, R15 ;  /* 0x0000000f1c1b7220 */ /* 0x000fe20000400000 */
[----:B------:R-:W-:Y:S01]  /*2df0*/  IMAD R28, R29, UR6, RZ ;  /* 0x000000061d1c7c24 */ /* 0x000fe2000f8e02ff */
[----:B------:R-:W-:Y:S02]  /*2e00*/  IADD3 R24, P3, R24, UR8, RZ ;  /* 0x0000000818187c10 */ /* 0x000fe4000ff7e0ff */
[----:B------:R-:W-:Y:S01]  /*2e10*/  FFMA R27, R84, R14, R27 ;  /* 0x0000000e541b7223 */ /* 0x000fe2000000001b */
[----:B------:R-:W-:-:S04]  /*2e20*/  IMAD R31, R31, UR7, R28 ;  /* 0x000000071f1f7c24 */ /* 0x000fc8000f8e021c */
[----:B------:R-:W-:Y:S02]  /*2e30*/  F2FP.SATFINITE.E5M2.F32.PACK_AB_MERGE_C R29, RZ, R27, RZ ;  /* 0x0000001bff1d723e */ /* 0x000fe400048060ff */
[----:B------:R-:W-:Y:S02]  /*2e40*/  IADD3.X R25, R25, UR9, R31, P3, !PT ;  /* 0x0000000919197c10 */ /* 0x000fe40009ffe41f */
[----:B------:R-:W-:Y:S01]  /*2e50*/  PRMT R27, RZ, 0x7610, R27 ;  /* 0x00007610ff1b7816 */ /* 0x000fe2000000001b */
[----:B------:R1:W-:Y:S01]  /*2e60*/  @!P2 STG.E.U8 desc[UR20][R16.64+0x1], R29 ;  /* 0x0000011d1000a986 */ /* 0x0003e2000c101114 */
[----:B------:R-:W-:Y:S05]  /*2e70*/  @P0 BRA `(.L_x_46) ;  /* 0x0000000000040947 */ /* 0x000fea0003800000 */
[----:B------:R3:W5:Y:S02]  /*2e80*/  LDG.E.U8 R27, desc[UR20][R24.64] ;  /* 0x00000014181b7981 */ /* 0x000764000c1e1100 */
.L_x_46:
[----:B------:R-:W-:Y:S05]  /*2e90*/  BSYNC B1 ;  /* 0x0000000000017941 */ /* 0x000fea0003800000 */
.L_x_45:
[----:B-----5:R-:W-:Y:S01]  /*2ea0*/  LOP3.LUT R27, R27, 0xff, RZ, 0xc0, !PT ;  /* 0x000000ff1b1b7812 */ /* 0x020fe200078ec0ff */
[----:B------:R-:W-:Y:S01]  /*2eb0*/  BSSY B1, `(.L_x_47) ;  /* 0x000000b000017945 */ /* 0x000fe20003800000 */
[----:B------:R-:W-:Y:S02]  /*2ec0*/  ISETP.LT.OR P1, PT, R6, 0x9, !P1 ;  /* 0x000000090600780c */ /* 0x000fe40004f21670 */
[----:B------:R-:W-:-:S05]  /*2ed0*/  F2FP.F16.E5M2.UNPACK_B R27, R27 ;  /* 0x0000001bff1b723e */ /* 0x000fca00020004ff */
[----:B------:R-:W-:Y:S01]  /*2ee0*/  HADD2.F32 R28, -RZ, R27.H0_H0 ;  /* 0x2000001bff1c7230 */ /* 0x000fe20000004100 */
[----:B------:R-:W-:-:S04]  /*2ef0*/  PRMT R27, RZ, 0x7610, R27 ;  /* 0x00007610ff1b7816 */ /* 0x000fc8000000001b */
[----:B------:R-:W-:-:S04]  /*2f00*/  FMUL R28, R28, R15 ;  /* 0x0000000f1c1c7220 */ /* 0x000fc80000400000 */
[----:B------:R-:W-:-:S05]  /*2f10*/  FFMA R28, R83, R14, R28 ;  /* 0x0000000e531c7223 */ /* 0x000fca000000001c */
[----:B-1----:R-:W-:-:S05]  /*2f20*/  F2FP.SATFINITE.E5M2.F32.PACK_AB_MERGE_C R29, RZ, R28, RZ ;  /* 0x0000001cff1d723e */ /* 0x002fca00048060ff */
[----:B------:R1:W-:Y:S01]  /*2f30*/  @!P0 STG.E.U8 desc[UR20][R18.64], R29 ;  /* 0x0000001d12008986 */ /* 0x0003e2000c101114 */
[----:B------:R-:W-:Y:S05]  /*2f40*/  @P1 BRA `(.L_x_48) ;  /* 0x0000000000041947 */ /* 0x000fea0003800000 */
[----:B------:R4:W5:Y:S02]  /*2f50*/  LDG.E.U8 R27, desc[UR20][R24.64+0x1] ;  /* 0x00000114181b7981 */ /* 0x000964000c1e1100 */
.L_x_48:
[----:B------:R-:W-:Y:S05]  /*2f60*/  BSYNC B1 ;  /* 0x0000000000017941 */ /* 0x000fea0003800000 */
.L_x_47:
[----:B-----5:R-:W-:Y:S01]  /*2f70*/  LOP3.LUT R27, R27, 0xff, RZ, 0xc0, !PT ;  /* 0x000000ff1b1b7812 */ /* 0x020fe200078ec0ff */
[----:B------:R-:W-:Y:S01]  /*2f80*/  BSSY B1, `(.L_x_49) ;  /* 0x000000c000017945 */ /* 0x000fe20003800000 */
[----:B------:R-:W-:Y:S02]  /*2f90*/  ISETP.GE.AND P0, PT, R26, 0x9, PT ;  /* 0x000000091a00780c */ /* 0x000fe40003f06270 */
[----:B------:R-:W-:Y:S02]  /*2fa0*/  F2FP.F16.E5M2.UNPACK_B R27, R27 ;  /* 0x0000001bff1b723e */ /* 0x000fe400020004ff */
[----:B------:R-:W-:-:S03]  /*2fb0*/  ISETP.LT.OR P2, PT, R6, 0x1, !P0 ;  /* 0x000000010600780c */ /* 0x000fc60004741670 */
[----:B------:R-:W-:-:S05]  /*2fc0*/  HADD2.F32 R28, -RZ, R27.H0_H0 ;  /* 0x2000001bff1c7230 */ /* 0x000fca0000004100 */
[----:B------:R-:W-:-:S04]  /*2fd0*/  FMUL R27, R28, R15 ;  /* 0x0000000f1c1b7220 */ /* 0x000fc80000400000 */
[----:B------:R-:W-:-:S05]  /*2fe0*/  FFMA R27, R82, R14, R27 ;  /* 0x0000000e521b7223 */ /* 0x000fca000000001b */
[----:B-1----:R-:W-:Y:S02]  /*2ff0*/  F2FP.SATFINITE.E5M2.F32.PACK_AB_MERGE_C R29, RZ, R27, RZ ;  /* 0x0000001bff1d723e */ /* 0x002fe400048060ff */
[----:B------:R-:W-:-:S03]  /*3000*/  PRMT R27, RZ, 0x7610, R27 ;  /* 0x00007610ff1b7816 */ /* 0x000fc6000000001b */
[----:B------:R1:W-:Y:S01]  /*3010*/  @!P1 STG.E.U8 desc[UR20][R18.64+0x1], R29 ;  /* 0x0000011d12009986 */ /* 0x0003e2000c101114 */
[----:B------:R-:W-:Y:S05]  /*3020*/  @P2 BRA `(.L_x_50) ;  /* 0x0000000000042947 */ /* 0x000fea0003800000 */
[----:B------:R0:W5:Y:S02]  /*3030*/  LDG.E.U8 R27, desc[UR20][R4.64+0x8] ;  /* 0x00000814041b7981 */ /* 0x000164000c1e1100 */
.L_x_50:
[----:B------:R-:W-:Y:S05]  /*3040*/  BSYNC B1 ;  /* 0x0000000000017941 */ /* 0x000fea0003800000 */
.L_x_49:
        /* <DEDUP_REMOVED lines=13> */
.L_x_52:
[----:B------:R-:W-:Y:S05]  /*3120*/  BSYNC B1 ;  /* 0x0000000000017941 */ /* 0x000fea0003800000 */
.L_x_51:
[----:B-----5:R-:W-:Y:S01]  /*3130*/  LOP3.LUT R27, R27, 0xff, RZ, 0xc0, !PT ;  /* 0x000000ff1b1b7812 */ /* 0x020fe200078ec0ff */
[----:B------:R-:W-:Y:S01]  /*3140*/  BSSY B1, `(.L_x_53) ;  /* 0x000000b000017945 */ /* 0x000fe20003800000 */
[----:B------:R-:W-:Y:S02]  /*3150*/  ISETP.LT.OR P0, PT, R6, 0x9, !P0 ;  /* 0x000000090600780c */ /* 0x000fe40004701670 */
[----:B------:R-:W-:-:S05]  /*3160*/  F2FP.F16.E5M2.UNPACK_B R27, R27 ;  /* 0x0000001bff1b723e */ /* 0x000fca00020004ff */
        /* <DEDUP_REMOVED lines=8> */
.L_x_54:
[----:B------:R-:W-:Y:S05]  /*31f0*/  BSYNC B1 ;  /* 0x0000000000017941 */ /* 0x000fea0003800000 */
.L_x_53:
        /* <DEDUP_REMOVED lines=12> */
.L_x_56:
[----:B------:R-:W-:Y:S05]  /*32c0*/  BSYNC B1 ;  /* 0x0000000000017941 */ /* 0x000fea0003800000 */
.L_x_55:
        /* <DEDUP_REMOVED lines=13> */
.L_x_58:
[----:B------:R-:W-:Y:S05]  /*33a0*/  BSYNC B1 ;  /* 0x0000000000017941 */ /* 0x000fea0003800000 */
.L_x_57:
        /* <DEDUP_REMOVED lines=13> */
.L_x_60:
[----:B------:R-:W-:Y:S05]  /*3480*/  BSYNC B1 ;  /* 0x0000000000017941 */ /* 0x000fea0003800000 */
.L_x_59:
        /* <DEDUP_REMOVED lines=12> */
.L_x_62:
[----:B------:R-:W-:Y:S05]  /*3550*/  BSYNC B1 ;  /* 0x0000000000017941 */ /* 0x000fea0003800000 */
.L_x_61:
        /* <DEDUP_REMOVED lines=12> */
.L_x_64:
[----:B------:R-:W-:Y:S05]  /*3620*/  BSYNC B1 ;  /* 0x0000000000017941 */ /* 0x000fea0003800000 */
.L_x_63:
        /* <DEDUP_REMOVED lines=13> */
.L_x_66:
[----:B------:R-:W-:Y:S05]  /*3700*/  BSYNC B1 ;  /* 0x0000000000017941 */ /* 0x000fea0003800000 */
.L_x_65:
        /* <DEDUP_REMOVED lines=13> */
.L_x_68:
[----:B------:R-:W-:Y:S05]  /*37e0*/  BSYNC B1 ;  /* 0x0000000000017941 */ /* 0x000fea0003800000 */
.L_x_67:
        /* <DEDUP_REMOVED lines=12> */
.L_x_70:
[----:B------:R-:W-:Y:S05]  /*38b0*/  BSYNC B1 ;  /* 0x0000000000017941 */ /* 0x000fea0003800000 */
.L_x_69:
        /* <DEDUP_REMOVED lines=12> */
.L_x_72:
[----:B------:R-:W-:Y:S05]  /*3980*/  BSYNC B1 ;  /* 0x0000000000017941 */ /* 0x000fea0003800000 */
.L_x_71:
        /* <DEDUP_REMOVED lines=13> */
.L_x_74:
[----:B------:R-:W-:Y:S05]  /*3a60*/  BSYNC B1 ;  /* 0x0000000000017941 */ /* 0x000fea0003800000 */
.L_x_73:
        /* <DEDUP_REMOVED lines=13> */
.L_x_76:
[----:B------:R-:W-:Y:S05]  /*3b40*/  BSYNC B1 ;  /* 0x0000000000017941 */ /* 0x000fea0003800000 */
.L_x_75:
        /* <DEDUP_REMOVED lines=12> */
.L_x_78:
[----:B------:R-:W-:Y:S05]  /*3c10*/  BSYNC B1 ;  /* 0x0000000000017941 */ /* 0x000fea0003800000 */
.L_x_77:
        /* <DEDUP_REMOVED lines=12> */
.L_x_80:
[----:B------:R-:W-:Y:S05]  /*3ce0*/  BSYNC B1 ;  /* 0x0000000000017941 */ /* 0x000fea0003800000 */
.L_x_79:
        /* <DEDUP_REMOVED lines=13> */
.L_x_82:
[----:B------:R-:W-:Y:S05]  /*3dc0*/  BSYNC B1 ;  /* 0x0000000000017941 */ /* 0x000fea0003800000 */
.L_x_81:
        /* <DEDUP_REMOVED lines=13> */
.L_x_84:
[----:B------:R-:W-:Y:S05]  /*3ea0*/  BSYNC B1 ;  /* 0x0000000000017941 */ /* 0x000fea0003800000 */
.L_x_83:
        /* <DEDUP_REMOVED lines=12> */
.L_x_86:
[----:B------:R-:W-:Y:S05]  /*3f70*/  BSYNC B1 ;  /* 0x0000000000017941 */ /* 0x000fea0003800000 */
.L_x_85:
        /* <DEDUP_REMOVED lines=12> */
.L_x_88:
[----:B------:R-:W-:Y:S05]  /*4040*/  BSYNC B1 ;  /* 0x0000000000017941 */ /* 0x000fea0003800000 */
.L_x_87:
        /* <DEDUP_REMOVED lines=13> */
.L_x_90:
[----:B------:R-:W-:Y:S05]  /*4120*/  BSYNC B1 ;  /* 0x0000000000017941 */ /* 0x000fea0003800000 */
.L_x_89:
        /* <DEDUP_REMOVED lines=13> */
.L_x_92:
[----:B------:R-:W-:Y:S05]  /*4200*/  BSYNC B1 ;  /* 0x0000000000017941 */ /* 0x000fea0003800000 */
.L_x_91:
        /* <DEDUP_REMOVED lines=12> */
.L_x_94:
[----:B------:R-:W-:Y:S05]  /*42d0*/  BSYNC B1 ;  /* 0x0000000000017941 */ /* 0x000fea0003800000 */
.L_x_93:
        /* <DEDUP_REMOVED lines=12> */
.L_x_96:
[----:B------:R-:W-:Y:S05]  /*43a0*/  BSYNC B1 ;  /* 0x0000000000017941 */ /* 0x000fea0003800000 */
.L_x_95:
        /* <DEDUP_REMOVED lines=13> */
.L_x_98:
[----:B------:R-:W-:Y:S05]  /*4480*/  BSYNC B1 ;  /* 0x0000000000017941 */ /* 0x000fea0003800000 */
.L_x_97:
[----:B-----5:R-:W-:Y:S01]  /*4490*/  LOP3.LUT R27, R27, 0xff, RZ, 0xc0, !PT ;  /* 0x000000ff1b1b7812 */ /* 0x020fe200078ec0ff */
[----:B------:R-:W-:Y:S01]  /*44a0*/  BSSY B1, `(.L_x_99) ;  /* 0x000000c000017945 */ /* 0x000fe20003800000 */
[----:B------:R-:W-:Y:S02]  /*44b0*/  ISETP.GE.AND P1, PT, R26, 0x3a, PT ;  /* 0x0000003a1a00780c */ /* 0x000fe40003f26270 */
[----:B------:R-:W-:Y:S02]  /*44c0*/  F2FP.F16.E5M2.UNPACK_B R27, R27 ;  /* 0x0000001bff1b723e */ /* 0x000fe400020004ff */
[----:B------:R-:W-:Y:S02]  /*44d0*/  ISETP.LT.OR P3, PT, R6, 0x1, !P1 ;  /* 0x000000010600780c */ /* 0x000fe40004f61670 */
[----:B------:R-:W-:Y:S01]  /*44e0*/  PRMT R26, RZ, 0x7610, R26 ;  /* 0x00007610ff1a7816 */ /* 0x000fe2000000001a */
[----:B------:R-:W-:-:S05]  /*44f0*/  HADD2.F32 R28, -RZ, R27.H0_H0 ;  /* 0x2000001bff1c7230 */ /* 0x000fca0000004100 */
[----:B------:R-:W-:-:S04]  /*4500*/  FMUL R28, R28, R15 ;  /* 0x0000000f1c1c7220 */ /* 0x000fc80000400000 */
[----:B------:R-:W-:-:S05]  /*4510*/  FFMA R28, R57, R14, R28 ;  /* 0x0000000e391c7223 */ /* 0x000fca000000001c */
[----:B------:R-:W-:-:S05]  /*4520*/  F2FP.SATFINITE.E5M2.F32.PACK_AB_MERGE_C R27, RZ, R28, RZ ;  /* 0x0000001cff1b723e */ /* 0x000fca00048060ff */
[----:B------:R0:W-:Y:S01]  /*4530*/  @!P2 STG.E.U8 desc[UR20][R16.64+0x38], R27 ;  /* 0x0000381b1000a986 */ /* 0x0001e2000c101114 */
[----:B------:R-:W-:Y:S05]  /*4540*/  @P3 BRA `(.L_x_100) ;  /* 0x0000000000043947 */ /* 0x000fea0003800000 */
[----:B------:R0:W5:Y:S02]  /*4550*/  LDG.E.U8 R26, desc[UR20][R4.64+0x39] ;  /* 0x00003914041a7981 */ /* 0x000164000c1e1100 */
.L_x_100:
[----:B------:R-:W-:Y:S05]  /*4560*/  BSYNC B1 ;  /* 0x0000000000017941 */ /* 0x000fea0003800000 */
.L_x_99:
[----:B-----5:R-:W-:Y:S01]  /*4570*/  LOP3.LUT R26, R26, 0xff, RZ, 0xc0, !PT ;  /* 0x000000ff1a1a7812 */ /* 0x020fe200078ec0ff */
[----:B------:R-:W-:Y:S01]  /*4580*/  BSSY B1, `(.L_x_101) ;  /* 0x000000b000017945 */ /* 0x000fe20003800000 */
[----:B------:R-:W-:Y:S02]  /*4590*/  ISETP.LT.OR P0, PT, R6, 0x9, !P0 ;  /* 0x000000090600780c */ /* 0x000fe40004701670 */
[----:B------:R-:W-:Y:S02]  /*45a0*/  F2FP.F16.E5M2.UNPACK_B R26, R26 ;  /* 0x0000001aff1a723e */ /* 0x000fe400020004ff */
[----:B0-2---:R-:W-:-:S03]  /*45b0*/  PRMT R4, RZ, 0x7610, R4 ;  /* 0x00007610ff047816 */ /* 0x005fc60000000004 */
[----:B------:R-:W-:-:S05]  /*45c0*/  HADD2.F32 R26, -RZ, R26.H0_H0 ;  /* 0x2000001aff1a7230 */ /* 0x000fca0000004100 */
[----:B------:R-:W-:-:S04]  /*45d0*/  FMUL R5, R26, R15 ;  /* 0x0000000f1a057220 */ /* 0x000fc80000400000 */
[----:B------:R-:W-:-:S05]  /*45e0*/  FFMA R5, R56, R14, R5 ;  /* 0x0000000e38057223 */ /* 0x000fca0000000005 */
[----:B------:R-:W-:-:S05]  /*45f0*/  F2FP.SATFINITE.E5M2.F32.PACK_AB_MERGE_C R5, RZ, R5, RZ ;  /* 0x00000005ff05723e */ /* 0x000fca00048060ff */
[----:B------:R0:W-:Y:S01]  /*4600*/  @!P3 STG.E.U8 desc[UR20][R16.64+0x39], R5 ;  /* 0x000039051000b986 */ /* 0x0001e2000c101114 */
[----:B------:R-:W-:Y:S05]  /*4610*/  @P0 BRA `(.L_x_102) ;  /* 0x0000000000040947 */ /* 0x000fea0003800000 */
[----:B------:R2:W5:Y:S02]  /*4620*/  LDG.E.U8 R4, desc[UR20][R24.64+0x38] ;  /* 0x0000381418047981 */ /* 0x000564000c1e1100 */
.L_x_102:
[----:B------:R-:W-:Y:S05]  /*4630*/  BSYNC B1 ;  /* 0x0000000000017941 */ /* 0x000fea0003800000 */
.L_x_101:
[----:B-----5:R-:W-:Y:S01]  /*4640*/  LOP3.LUT R4, R4, 0xff, RZ, 0xc0, !PT ;  /* 0x000000ff04047812 */ /* 0x020fe200078ec0ff */
[----:B------:R-:W-:Y:S01]  /*4650*/  BSSY B1, `(.L_x_103) ;  /* 0x000000b000017945 */ /* 0x000fe20003800000 */
[----:B------:R-:W-:Y:S02]  /*4660*/  ISETP.LT.OR P1, PT, R6, 0x9, !P1 ;  /* 0x000000090600780c */ /* 0x000fe40004f21670 */
[----:B------:R-:W-:-:S05]  /*4670*/  F2FP.F16.E5M2.UNPACK_B R4, R4 ;  /* 0x00000004ff04723e */ /* 0x000fca00020004ff */
[----:B------:R-:W-:-:S05]  /*4680*/  HADD2.F32 R4, -RZ, R4.H0_H0 ;  /* 0x20000004ff047230 */ /* 0x000fca0000004100 */
[----:B------:R-:W-:-:S04]  /*4690*/  FMUL R4, R4, R15 ;  /* 0x0000000f04047220 */ /* 0x000fc80000400000 */
[----:B------:R-:W-:-:S05]  /*46a0*/  FFMA R4, R23, R14, R4 ;  /* 0x0000000e17047223 */ /* 0x000fca0000000004 */
[----:B0-----:R-:W-:Y:S02]  /*46b0*/  F2FP.SATFINITE.E5M2.F32.PACK_AB_MERGE_C R5, RZ, R4, RZ ;  /* 0x00000004ff05723e */ /* 0x001fe400048060ff */
[----:B------:R-:W-:-:S03]  /*46c0*/  PRMT R4, RZ, 0x7610, R4 ;  /* 0x00007610ff047816 */ /* 0x000fc60000000004 */
[----:B------:R0:W-:Y:S01]  /*46d0*/  @!P0 STG.E.U8 desc[UR20][R18.64+0x38], R5 ;  /* 0x0000380512008986 */ /* 0x0001e2000c101114 */
[----:B------:R-:W-:Y:S05]  /*46e0*/  @P1 BRA `(.L_x_104) ;  /* 0x0000000000041947 */ /* 0x000fea0003800000 */
[----:B------:R0:W5:Y:S02]  /*46f0*/  LDG.E.U8 R4, desc[UR20][R24.64+0x39] ;  /* 0x0000391418047981 */ /* 0x000164000c1e1100 */
.L_x_104:
[----:B------:R-:W-:Y:S05]  /*4700*/  BSYNC B1 ;  /* 0x0000000000017941 */ /* 0x000fea0003800000 */
.L_x_103:
[----:B------:R-:W-:Y:S05]  /*4710*/  @P1 BRA `(.L_x_105) ;  /* 0x0000000800601947 */ /* 0x000fea0003800000 */
[----:B-----5:R-:W-:-:S04]  /*4720*/  LOP3.LUT R4, R4, 0xff, RZ, 0xc0, !PT ;  /* 0x000000ff04047812 */ /* 0x020fc800078ec0ff */
[----:B------:R-:W-:-:S05]  /*4730*/  F2FP.F16.E5M2.UNPACK_B R4, R4 ;  /* 0x00000004ff04723e */ /* 0x000fca00020004ff */
[----:B------:R-:W-:-:S05]  /*4740*/  HADD2.F32 R4, -RZ, R4.H0_H0 ;  /* 0x20000004ff047230 */ /* 0x000fca0000004100 */
[----:B0-----:R-:W-:-:S04]  /*4750*/  FMUL R5, R4, R15 ;  /* 0x0000000f04057220 */ /* 0x001fc80000400000 */
[----:B------:R-:W-:-:S05]  /*4760*/  FFMA R5, R22, R14, R5 ;  /* 0x0000000e16057223 */ /* 0x000fca0000000005 */
[----:B------:R-:W-:-:S05]  /*4770*/  F2FP.SATFINITE.E5M2.F32.PACK_AB_MERGE_C R5, RZ, R5, RZ ;  /* 0x00000005ff05723e */ /* 0x000fca00048060ff */
[----:B------:R0:W-:Y:S01]  /*4780*/  STG.E.U8 desc[UR20][R18.64+0x39], R5 ;  /* 0x0000390512007986 */ /* 0x0001e2000c101114 */
[----:B------:R-:W-:Y:S05]  /*4790*/  BRA `(.L_x_105) ;  /* 0x0000000800407947 */ /* 0x000fea0003800000 */
.L_x_40:
[C---:B------:R-:W-:Y:S01]  /*47a0*/  ISETP.GE.AND P3, PT, R26.reuse, 0x1, PT ;  /* 0x000000011a00780c */ /* 0x040fe20003f66270 */
[-C--:B--2---:R-:W-:Y:S01]  /*47b0*/  FMUL R85, R85, R14.reuse ;  /* 0x0000000e55557220 */ /* 0x084fe20000400000 */
[----:B------:R-:W-:Y:S01]  /*47c0*/  ISETP.GE.AND P0, PT, R26, 0x2, PT ;  /* 0x000000021a00780c */ /* 0x000fe20003f06270 */
[-C--:B------:R-:W-:Y:S01]  /*47d0*/  FMUL R84, R84, R14.reuse ;  /* 0x0000000e54547220 */ /* 0x080fe20000400000 */
[C---:B------:R-:W-:Y:S01]  /*47e0*/  ISETP.LT.OR P1, PT, R6.reuse, 0x1, !P3 ;  /* 0x000000010600780c */ /* 0x040fe20005f21670 */
[-C--:B------:R-:W-:Y:S01]  /*47f0*/  FMUL R83, R83, R14.reuse ;  /* 0x0000000e53537220 */ /* 0x080fe20000400000 */
[----:B------:R-:W-:Y:S01]  /*4800*/  ISETP.LT.OR P2, PT, R6, 0x1, !P0 ;  /* 0x000000010600780c */ /* 0x000fe20004741670 */
[-C--:B------:R-:W-:Y:S01]  /*4810*/  FMUL R82, R82, R14.reuse ;  /* 0x0000000e52527220 */ /* 0x080fe20000400000 */
[----:B------:R-:W-:Y:S01]  /*4820*/  ISETP.LT.OR P3, PT, R6, 0x9, !P3 ;  /* 0x000000090600780c */ /* 0x000fe20005f61670 */
[-C--:B------:R-:W-:Y:S01]  /*4830*/  FMUL R81, R81, R14.reuse ;  /* 0x0000000e51517220 */ /* 0x080fe20000400000 */
[----:B------:R-:W-:Y:S01]  /*4840*/  F2FP.SATFINITE.E5M2.F32.PACK_AB_MERGE_C R85, RZ, R85, RZ ;  /* 0x00000055ff55723e */ /* 0x000fe200048060ff */
[----:B------:R-:W-:Y:S01]  /*4850*/  FMUL R80, R80, R14 ;  /* 0x0000000e50507220 */ /* 0x000fe20000400000 */
[----:B------:R-:W-:Y:S01]  /*4860*/  F2FP.SATFINITE.E5M2.F32.PACK_AB_MERGE_C R5, RZ, R84, RZ ;  /* 0x00000054ff05723e */ /* 0x000fe200048060ff */
[-C--:B------:R-:W-:Y:S01]  /*4870*/  FMUL R79, R79, R14.reuse ;  /* 0x0000000e4f4f7220 */ /* 0x080fe20000400000 */
[----:B------:R-:W-:Y:S01]  /*4880*/  F2FP.SATFINITE.E5M2.F32.PACK_AB_MERGE_C R83, RZ, R83, RZ ;  /* 0x00000053ff53723e */ /* 0x000fe200048060ff */
[-C--:B------:R-:W-:Y:S01]  /*4890*/  FMUL R78, R78, R14.reuse ;  /* 0x0000000e4e4e7220 */ /* 0x080fe20000400000 */
[----:B------:R-:W-:Y:S01]  /*48a0*/  ISETP.LT.OR P0, PT, R6, 0x9, !P0 ;  /* 0x000000090600780c */ /* 0x000fe20004701670 */
[----:B------:R-:W-:Y:S01]  /*48b0*/  @!P1 STG.E.U8 desc[UR20][R16.64], R85 ;  /* 0x0000005510009986 */ /* 0x000fe2000c101114 */
[C---:B------:R-:W-:Y:S01]  /*48c0*/  ISETP.GE.AND P1, PT, R26.reuse, 0x9, PT ;  /* 0x000000091a00780c */ /* 0x040fe20003f26270 */
[-C--:B------:R-:W-:Y:S01]  /*48d0*/  FMUL R77, R77, R14.reuse ;  /* 0x0000000e4d4d7220 */ /* 0x080fe20000400000 */
[----:B------:R-:W-:Y:S01]  /*48e0*/  F2FP.SATFINITE.E5M2.F32.PACK_AB_MERGE_C R81, RZ, R81, RZ ;  /* 0x00000051ff51723e */ /* 0x000fe200048060ff */
[----:B------:R0:W-:Y:S01]  /*48f0*/  @!P2 STG.E.U8 desc[UR20][R16.64+0x1], R5 ;  /* 0x000001051000a986 */ /* 0x0001e2000c101114 */
[----:B------:R-:W-:Y:S01]  /*4900*/  ISETP.GE.AND P2, PT, R26, 0xa, PT ;  /* 0x0000000a1a00780c */ /* 0x000fe20003f46270 */
[----:B------:R-:W-:Y:S01]  /*4910*/  FMUL R76, R76, R14 ;  /* 0x0000000e4c4c7220 */ /* 0x000fe20000400000 */
[----:B------:R-:W-:Y:S01]  /*4920*/  F2FP.SATFINITE.E5M2.F32.PACK_AB_MERGE_C R25, RZ, R80, RZ ;  /* 0x00000050ff19723e */ /* 0x000fe200048060ff */
[----:B------:R-:W-:Y:S01]  /*4930*/  @!P3 STG.E.U8 desc[UR20][R18.64], R83 ;  /* 0x000000531200b986 */ /* 0x000fe2000c101114 */
[----:B------:R-:W-:Y:S01]  /*4940*/  ISETP.LT.OR P3, PT, R6, 0x1, !P1 ;  /* 0x000000010600780c */ /* 0x000fe20004f61670 */
[-C--:B------:R-:W-:Y:S01]  /*4950*/  FMUL R74, R74, R14.reuse ;  /* 0x0000000e4a4a7220 */ /* 0x080fe20000400000 */
[C---:B------:R-:W-:Y:S01]  /*4960*/  ISETP.LT.OR P5, PT, R6.reuse, 0x1, !P2 ;  /* 0x000000010600780c */ /* 0x040fe200057a1670 */
[-C--:B------:R-:W-:Y:S01]  /*4970*/  FMUL R75, R75, R14.reuse ;  /* 0x0000000e4b4b7220 */ /* 0x080fe20000400000 */
[----:B------:R-:W-:Y:S01]  /*4980*/  ISETP.LT.OR P1, PT, R6, 0x9, !P1 ;  /* 0x000000090600780c */ /* 0x000fe20004f21670 */
[-C--:B------:R-:W-:Y:S01]  /*4990*/  FMUL R73, R73, R14.reuse ;  /* 0x0000000e49497220 */ /* 0x080fe20000400000 */
[----:B------:R-:W-:Y:S01]  /*49a0*/  F2FP.SATFINITE.E5M2.F32.PACK_AB_MERGE_C R79, RZ, R79, RZ ;  /* 0x0000004fff4f723e */ /* 0x000fe200048060ff */
[----:B------:R-:W-:Y:S01]  /*49b0*/  FMUL R72, R72, R14 ;  /* 0x0000000e48487220 */ /* 0x000fe20000400000 */
[----:B0-----:R-:W-:Y:S01]  /*49c0*/  F2FP.SATFINITE.E5M2.F32.PACK_AB_MERGE_C R5, RZ, R82, RZ ;  /* 0x00000052ff05723e */ /* 0x001fe200048060ff */
[-C--:B------:R-:W-:Y:S01]  /*49d0*/  FMUL R70, R70, R14.reuse ;  /* 0x0000000e46467220 */ /* 0x080fe20000400000 */
[----:B------:R-:W-:Y:S01]  /*49e0*/  ISETP.LT.OR P2, PT, R6, 0x9, !P2 ;  /* 0x000000090600780c */ /* 0x000fe20005741670 */
[----:B------:R-:W-:Y:S01]  /*49f0*/  FMUL R71, R71, R14 ;  /* 0x0000000e47477220 */ /* 0x000fe20000400000 */
[----:B------:R-:W-:Y:S01]  /*4a00*/  F2FP.SATFINITE.E5M2.F32.PACK_AB_MERGE_C R27, RZ, R78, RZ ;  /* 0x0000004eff1b723e */ /* 0x000fe200048060ff */
[----:B------:R0:W-:Y:S01]  /*4a10*/  @!P0 STG.E.U8 desc[UR20][R18.64+0x1], R5 ;  /* 0x0000010512008986 */ /* 0x0001e2000c101114 */
[C---:B------:R-:W-:Y:S01]  /*4a20*/  ISETP.GE.AND P0, PT, R26.reuse, 0x11, PT ;  /* 0x000000111a00780c */ /* 0x040fe20003f06270 */
[-C--:B------:R-:W-:Y:S01]  /*4a30*/  FMUL R69, R69, R14.reuse ;  /* 0x0000000e45457220 */ /* 0x080fe20000400000 */
[----:B------:R-:W-:Y:S01]  /*4a40*/  F2FP.SATFINITE.E5M2.F32.PACK_AB_MERGE_C R77, RZ, R77, RZ ;  /* 0x0000004dff4d723e */ /* 0x000fe200048060ff */
[----:B------:R-:W-:Y:S01]  /*4a50*/  @!P3 STG.E.U8 desc[UR20][R16.64+0x8], R81 ;  /* 0x000008511000b986 */ /* 0x000fe2000c101114 */
[----:B------:R-:W-:Y:S01]  /*4a60*/  ISETP.GE.AND P3, PT, R26, 0x12, PT ;  /* 0x000000121a00780c */ /* 0x000fe20003f66270 */
[-C--:B------:R-:W-:Y:S01]  /*4a70*/  FMUL R68, R68, R14.reuse ;  /* 0x0000000e44447220 */ /* 0x080fe20000400000 */
[----:B------:R-:W-:Y:S01]  /*4a80*/  F2FP.SATFINITE.E5M2.F32.PACK_AB_MERGE_C R75, RZ, R75, RZ ;  /* 0x0000004bff4b723e */ /* 0x000fe200048060ff */
[----:B------:R1:W-:Y:S01]  /*4a90*/  @!P5 STG.E.U8 desc[UR20][R16.64+0x9], R25 ;  /* 0x000009191000d986 */ /* 0x0003e2000c101114 */
[C---:B------:R-:W-:Y:S01]  /*4aa0*/  ISETP.LT.OR P5, PT, R6.reuse, 0x1, !P3 ;  /* 0x000000010600780c */ /* 0x040fe20005fa1670 */
[-C--:B------:R-:W-:Y:S01]  /*4ab0*/  FMUL R67, R67, R14.reuse ;  /* 0x0000000e43437220 */ /* 0x080fe20000400000 */
[C---:B------:R-:W-:Y:S01]  /*4ac0*/  ISETP.LT.OR P3, PT, R6.reuse, 0x9, !P3 ;  /* 0x000000090600780c */ /* 0x040fe20005f61670 */
[----:B------:R-:W-:Y:S01]  /*4ad0*/  @!P1 STG.E.U8 desc[UR20][R18.64+0x8], R79 ;  /* 0x0000084f12009986 */ /* 0x000fe2000c101114 */
[----:B------:R-:W-:Y:S01]  /*4ae0*/  ISETP.LT.OR P1, PT, R6, 0x1, !P0 ;  /* 0x000000010600780c */ /* 0x000fe20004721670 */
[----:B------:R-:W-:Y:S01]  /*4af0*/  FMUL R66, R66, R14 ;  /* 0x0000000e42427220 */ /* 0x000fe20000400000 */
[----:B0-----:R-:W-:Y:S01]  /*4b00*/  F2FP.SATFINITE.E5M2.F32.PACK_AB_MERGE_C R5, RZ, R76, RZ ;  /* 0x0000004cff05723e */ /* 0x001fe200048060ff */
[----:B------:R-:W-:Y:S01]  /*4b10*/  @!P2 STG.E.U8 desc[UR20][R18.64+0x9], R27 ;  /* 0x0000091b1200a986 */ /* 0x000fe2000c101114 */
[----:B------:R-:W-:Y:S01]  /*4b20*/  ISETP.GE.AND P2, PT, R26, 0x19, PT ;  /* 0x000000191a00780c */ /* 0x000fe20003f46270 */
[-C--:B------:R-:W-:Y:S01]  /*4b30*/  FMUL R65, R65, R14.reuse ;  /* 0x0000000e41417220 */ /* 0x080fe20000400000 */
[----:B------:R-:W-:Y:S01]  /*4b40*/  ISETP.LT.OR P0, PT, R6, 0x9, !P0 ;  /* 0x000000090600780c */ /* 0x000fe20004701670 */
[----:B------:R-:W-:Y:S01]  /*4b50*/  FMUL R64, R64, R14 ;  /* 0x0000000e40407220 */ /* 0x000fe20000400000 */
[----:B------:R-:W-:Y:S01]  /*4b60*/  ISETP.LT.OR P6, PT, R6, 0x1, !P2 ;  /* 0x000000010600780c */ /* 0x000fe200057c1670 */
[----:B------:R0:W-:Y:S01]  /*4b70*/  @!P5 STG.E.U8 desc[UR20][R16.64+0x11], R5 ;  /* 0x000011051000d986 */ /* 0x0001e2000c101114 */
[----:B-1----:R-:W-:Y:S01]  /*4b80*/  F2FP.SATFINITE.E5M2.F32.PACK_AB_MERGE_C R25, RZ, R74, RZ ;  /* 0x0000004aff19723e */ /* 0x002fe200048060ff */
[-C--:B------:R-:W-:Y:S01]  /*4b90*/  FMUL R62, R62, R14.reuse ;  /* 0x0000000e3e3e7220 */ /* 0x080fe20000400000 */
[----:B------:R-:W-:Y:S01]  /*4ba0*/  F2FP.SATFINITE.E5M2.F32.PACK_AB_MERGE_C R73, RZ, R73, RZ ;  /* 0x00000049ff49723e */ /* 0x000fe200048060ff */
[----:B------:R-:W-:Y:S01]  /*4bb0*/  @!P1 STG.E.U8 desc[UR20][R16.64+0x10], R77 ;  /* 0x0000104d10009986 */ /* 0x000fe2000c101114 */
[----:B------:R-:W-:Y:S01]  /*4bc0*/  ISETP.GE.AND P1, PT, R26, 0x1a, PT ;  /* 0x0000001a1a00780c */ /* 0x000fe20003f26270 */
[-C--:B------:R-:W-:Y:S01]  /*4bd0*/  FMUL R63, R63, R14.reuse ;  /* 0x0000000e3f3f7220 */ /* 0x080fe20000400000 */
[C---:B------:R-:W-:Y:S01]  /*4be0*/  ISETP.LT.OR P2, PT, R6.reuse, 0x9, !P2 ;  /* 0x000000090600780c */ /* 0x040fe20005741670 */
[----:B------:R1:W-:Y:S01]  /*4bf0*/  @!P3 STG.E.U8 desc[UR20][R18.64+0x11], R25 ;  /* 0x000011191200b986 */ /* 0x0003e2000c101114 */
[C---:B------:R-:W-:Y:S01]  /*4c00*/  ISETP.LT.OR P5, PT, R6.reuse, 0x1, !P1 ;  /* 0x000000010600780c */ /* 0x040fe20004fa1670 */
[----:B------:R-:W-:Y:S01]  /*4c10*/  FMUL R61, R61, R14 ;  /* 0x0000000e3d3d7220 */ /* 0x000fe20000400000 */
[----:B------:R-:W-:Y:S01]  /*4c20*/  ISETP.LT.OR P3, PT, R6, 0x9, !P1 ;  /* 0x000000090600780c */ /* 0x000fe20004f61670 */
[----:B------:R-:W-:Y:S01]  /*4c30*/  @!P0 STG.E.U8 desc[UR20][R18.64+0x10], R75 ;  /* 0x0000104b12008986 */ /* 0x000fe2000c101114 */
[----:B0-----:R-:W-:Y:S01]  /*4c40*/  F2FP.SATFINITE.E5M2.F32.PACK_AB_MERGE_C R5, RZ, R72, RZ ;  /* 0x00000048ff05723e */ /* 0x001fe200048060ff */
[-C--:B------:R-:W-:Y:S01]  /*4c50*/  FMUL R60, R60, R14.reuse ;  /* 0x0000000e3c3c7220 */ /* 0x080fe20000400000 */
[C---:B------:R-:W-:Y:S01]  /*4c60*/  ISETP.GE.AND P0, PT, R26.reuse, 0x21, PT ;  /* 0x000000211a00780c */ /* 0x040fe20003f06270 */
[----:B------:R-:W-:Y:S01]  /*4c70*/  @!P6 STG.E.U8 desc[UR20][R16.64+0x18], R73 ;  /* 0x000018491000e986 */ /* 0x000fe2000c101114 */
[----:B------:R-:W-:Y:S01]  /*4c80*/  ISETP.GE.AND P1, PT, R26, 0x22, PT ;  /* 0x000000221a00780c */ /* 0x000fe20003f26270 */
[-C--:B------:R-:W-:Y:S01]  /*4c90*/  FMUL R59, R59, R14.reuse ;  /* 0x0000000e3b3b7220 */ /* 0x080fe20000400000 */
[----:B------:R-:W-:Y:S01]  /*4ca0*/  ISETP.LT.OR P6, PT, R6, 0x1, !P0 ;  /* 0x000000010600780c */ /* 0x000fe200047c1670 */
[----:B------:R-:W-:Y:S01]  /*4cb0*/  FMUL R58, R58, R14 ;  /* 0x0000000e3a3a7220 */ /* 0x000fe20000400000 */
[----:B-1----:R-:W-:Y:S01]  /*4cc0*/  F2FP.SATFINITE.E5M2.F32.PACK_AB_MERGE_C R25, RZ, R70, RZ ;  /* 0x00000046ff19723e */ /* 0x002fe200048060ff */
[----:B------:R0:W-:Y:S01]  /*4cd0*/  @!P5 STG.E.U8 desc[UR20][R16.64+0x19], R5 ;  /* 0x000019051000d986 */ /* 0x0001e2000c101114 */
[----:B------:R-:W-:Y:S01]  /*4ce0*/  ISETP.LT.OR P5, PT, R6, 0x1, !P1 ;  /* 0x000000010600780c */ /* 0x000fe20004fa1670 */
[-C--:B------:R-:W-:Y:S01]  /*4cf0*/  FMUL R57, R57, R14.reuse ;  /* 0x0000000e39397220 */ /* 0x080fe20000400000 */
[----:B------:R-:W-:Y:S01]  /*4d00*/  F2FP.SATFINITE.E5M2.F32.PACK_AB_MERGE_C R71, RZ, R71, RZ ;  /* 0x00000047ff47723e */ /* 0x000fe200048060ff */
[----:B------:R1:W-:Y:S01]  /*4d10*/  @!P3 STG.E.U8 desc[UR20][R18.64+0x19], R25 ;  /* 0x000019191200b986 */ /* 0x0003e2000c101114 */
[----:B------:R-:W-:Y:S01]  /*4d20*/  F2FP.SATFINITE.E5M2.F32.PACK_AB_MERGE_C R69, RZ, R69, RZ ;  /* 0x00000045ff45723e */ /* 0x000fe200048060ff */
[----:B------:R-:W-:Y:S01]  /*4d30*/  FMUL R56, R56, R14 ;  /* 0x0000000e38387220 */ /* 0x000fe20000400000 */
[----:B------:R-:W-:Y:S01]  /*4d40*/  F2FP.SATFINITE.E5M2.F32.PACK_AB_MERGE_C R27, RZ, R68, RZ ;  /* 0x00000044ff1b723e */ /* 0x000fe200048060ff */
[----:B------:R-:W-:Y:S01]  /*4d50*/  @!P2 STG.E.U8 desc[UR20][R18.64+0x18], R71 ;  /* 0x000018471200a986 */ /* 0x000fe2000c101114 */
[----:B------:R-:W-:Y:S01]  /*4d60*/  ISETP.LT.OR P3, PT, R6, 0x9, !P1 ;  /* 0x000000090600780c */ /* 0x000fe20004f61670 */
[-C--:B------:R-:W-:Y:S01]  /*4d70*/  FMUL R23, R23, R14.reuse ;  /* 0x0000000e17177220 */ /* 0x080fe20000400000 */
[----:B------:R-:W-:Y:S01]  /*4d80*/  ISETP.GE.AND P2, PT, R26, 0x29, PT ;  /* 0x000000291a00780c */ /* 0x000fe20003f46270 */
[----:B------:R-:W-:Y:S01]  /*4d90*/  @!P6 STG.E.U8 desc[UR20][R16.64+0x20], R69 ;  /* 0x000020451000e986 */ /* 0x000fe2000c101114 */
[----:B------:R-:W-:Y:S01]  /*4da0*/  ISETP.LT.OR P0, PT, R6, 0x9, !P0 ;  /* 0x000000090600780c */ /* 0x000fe20004701670 */
[----:B------:R-:W-:Y:S01]  /*4db0*/  FMUL R22, R22, R14 ;  /* 0x0000000e16167220 */ /* 0x000fe20000400000 */
[----:B------:R-:W-:Y:S01]  /*4dc0*/  ISETP.GE.AND P1, PT, R26, 0x2a, PT ;  /* 0x0000002a1a00780c */ /* 0x000fe20003f26270 */
[----:B------:R-:W-:Y:S01]  /*4dd0*/  @!P5 STG.E.U8 desc[UR20][R16.64+0x21], R27 ;  /* 0x0000211b1000d986 */ /* 0x000fe2000c101114 */
[----:B------:R-:W-:-:S02]  /*4de0*/  ISETP.LT.OR P6, PT, R6, 0x1, !P2 ;  /* 0x000000010600780c */ /* 0x000fc400057c1670 */
[C---:B------:R-:W-:Y:S02]  /*4df0*/  ISETP.LT.OR P5, PT, R6.reuse, 0x1, !P1 ;  /* 0x000000010600780c */ /* 0x040fe40004fa1670 */
[----:B------:R-:W-:Y:S02]  /*4e00*/  F2FP.SATFINITE.E5M2.F32.PACK_AB_MERGE_C R67, RZ, R67, RZ ;  /* 0x00000043ff43723e */ /* 0x000fe400048060ff */
[----:B0-----:R-:W-:Y:S02]  /*4e10*/  F2FP.SATFINITE.E5M2.F32.PACK_AB_MERGE_C R5, RZ, R66, RZ ;  /* 0x00000042ff05723e */ /* 0x001fe400048060ff */
[----:B------:R-:W-:Y:S01]  /*4e20*/  F2FP.SATFINITE.E5M2.F32.PACK_AB_MERGE_C R65, RZ, R65, RZ ;  /* 0x00000041ff41723e */ /* 0x000fe200048060ff */
[----:B------:R-:W-:Y:S01]  /*4e30*/  @!P0 STG.E.U8 desc[UR20][R18.64+0x20], R67 ;  /* 0x0000204312008986 */ /* 0x000fe2000c101114 */
[----:B-1----:R-:W-:Y:S02]  /*4e40*/  F2FP.SATFINITE.E5M2.F32.PACK_AB_MERGE_C R25, RZ, R64, RZ ;  /* 0x00000040ff19723e */ /* 0x002fe400048060ff */
[C---:B------:R-:W-:Y:S01]  /*4e50*/  ISETP.LT.OR P1, PT, R6.reuse, 0x9, !P1 ;  /* 0x000000090600780c */ /* 0x040fe20004f21670 */
[----:B------:R0:W-:Y:S01]  /*4e60*/  @!P3 STG.E.U8 desc[UR20][R18.64+0x21], R5 ;  /* 0x000021051200b986 */ /* 0x0001e2000c101114 */
[----:B------:R-:W-:-:S02]  /*4e70*/  ISETP.LT.OR P2, PT, R6, 0x9, !P2 ;  /* 0x000000090600780c */ /* 0x000fc40005741670 */
[C---:B------:R-:W-:Y:S01]  /*4e80*/  ISETP.GE.AND P3, PT, R26.reuse, 0x31, PT ;  /* 0x000000311a00780c */ /* 0x040fe20003f66270 */
[----:B------:R-:W-:Y:S01]  /*4e90*/  @!P6 STG.E.U8 desc[UR20][R16.64+0x28], R65 ;  /* 0x000028411000e986 */ /* 0x000fe2000c101114 */
[----:B------:R-:W-:Y:S02]  /*4ea0*/  ISETP.GE.AND P0, PT, R26, 0x32, PT ;  /* 0x000000321a00780c */ /* 0x000fe40003f06270 */
[----:B------:R-:W-:Y:S01]  /*4eb0*/  F2FP.SATFINITE.E5M2.F32.PACK_AB_MERGE_C R63, RZ, R63, RZ ;  /* 0x0000003fff3f723e */ /* 0x000fe200048060ff */
[----:B------:R1:W-:Y:S01]  /*4ec0*/  @!P5 STG.E.U8 desc[UR20][R16.64+0x29], R25 ;  /* 0x000029191000d986 */ /* 0x0003e2000c101114 */
[C---:B------:R-:W-:Y:S02]  /*4ed0*/  ISETP.LT.OR P5, PT, R6.reuse, 0x1, !P3 ;  /* 0x000000010600780c */ /* 0x040fe40005fa1670 */
[----:B------:R-:W-:Y:S02]  /*4ee0*/  ISETP.LT.OR P6, PT, R6, 0x1, !P0 ;  /* 0x000000010600780c */ /* 0x000fe400047c1670 */
[----:B0-----:R-:W-:Y:S01]  /*4ef0*/  F2FP.SATFINITE.E5M2.F32.PACK_AB_MERGE_C R5, RZ, R62, RZ ;  /* 0x0000003eff05723e */ /* 0x001fe200048060ff */
[----:B------:R-:W-:Y:S01]  /*4f00*/  @!P2 STG.E.U8 desc[UR20][R18.64+0x28], R63 ;  /* 0x0000283f1200a986 */ /* 0x000fe2000c101114 */
[----:B------:R-:W-:-:S02]  /*4f10*/  F2FP.SATFINITE.E5M2.F32.PACK_AB_MERGE_C R61, RZ, R61, RZ ;  /* 0x0000003dff3d723e */ /* 0x000fc400048060ff */
[----:B------:R-:W-:Y:S01]  /*4f20*/  ISETP.GE.AND P2, PT, R26, 0x3a, PT ;  /* 0x0000003a1a00780c */ /* 0x000fe20003f46270 */
[----:B------:R0:W-:Y:S01]  /*4f30*/  @!P1 STG.E.U8 desc[UR20][R18.64+0x29], R5 ;  /* 0x0000290512009986 */ /* 0x0001e2000c101114 */
[----:B------:R-:W-:Y:S02]  /*4f40*/  ISETP.LT.OR P1, PT, R6, 0x9, !P3 ;  /* 0x000000090600780c */ /* 0x000fe40005f21670 */
[----:B-1----:R-:W-:Y:S01]  /*4f50*/  F2FP.SATFINITE.E5M2.F32.PACK_AB_MERGE_C R25, RZ, R60, RZ ;  /* 0x0000003cff19723e */ /* 0x002fe200048060ff */
[----:B------:R-:W-:Y:S01]  /*4f60*/  @!P5 STG.E.U8 desc[UR20][R16.64+0x30], R61 ;  /* 0x0000303d1000d986 */ /* 0x000fe2000c101114 */
[----:B------:R-:W-:Y:S02]  /*4f70*/  ISETP.GE.AND P3, PT, R26, 0x39, PT ;  /* 0x000000391a00780c */ /* 0x000fe40003f66270 */
[C---:B------:R-:W-:Y:S01]  /*4f80*/  ISETP.LT.OR P0, PT, R6.reuse, 0x9, !P0 ;  /* 0x000000090600780c */ /* 0x040fe20004701670 */
[----:B------:R1:W-:Y:S01]  /*4f90*/  @!P6 STG.E.U8 desc[UR20][R16.64+0x31], R25 ;  /* 0x000031191000e986 */ /* 0x0003e2000c101114 */
[----:B------:R-:W-:-:S02]  /*4fa0*/  ISETP.LT.OR P5, PT, R6, 0x1, !P3 ;  /* 0x000000010600780c */ /* 0x000fc40005fa1670 */
[C---:B------:R-:W-:Y:S02]  /*4fb0*/  ISETP.LT.OR P6, PT, R6.reuse, 0x1, !P2 ;  /* 0x000000010600780c */ /* 0x040fe400057c1670 */
[C---:B------:R-:W-:Y:S02]  /*4fc0*/  ISETP.LT.OR P3, PT, R6.reuse, 0x9, !P3 ;  /* 0x000000090600780c */ /* 0x040fe40005f61670 */
[----:B------:R-:W-:Y:S02]  /*4fd0*/  ISETP.LT.OR P2, PT, R6, 0x9, !P2 ;  /* 0x000000090600780c */ /* 0x000fe40005741670 */
[----:B------:R-:W-:Y:S02]  /*4fe0*/  F2FP.SATFINITE.E5M2.F32.PACK_AB_MERGE_C R59, RZ, R59, RZ ;  /* 0x0000003bff3b723e */ /* 0x000fe400048060ff */
[----:B0-----:R-:W-:Y:S02]  /*4ff0*/  F2FP.SATFINITE.E5M2.F32.PACK_AB_MERGE_C R5, RZ, R58, RZ ;  /* 0x0000003aff05723e */ /* 0x001fe400048060ff */
[----:B------:R-:W-:Y:S01]  /*5000*/  F2FP.SATFINITE.E5M2.F32.PACK_AB_MERGE_C R57, RZ, R57, RZ ;  /* 0x00000039ff39723e */ /* 0x000fe200048060ff */
[----:B------:R0:W-:Y:S01]  /*5010*/  @!P1 STG.E.U8 desc[UR20][R18.64+0x30], R59 ;  /* 0x0000303b12009986 */ /* 0x0001e2000c101114 */
[----:B-1----:R-:W-:-:S02]  /*5020*/  F2FP.SATFINITE.E5M2.F32.PACK_AB_MERGE_C R25, RZ, R56, RZ ;  /* 0x00000038ff19723e */ /* 0x002fc400048060ff */
[----:B------:R-:W-:Y:S01]  /*5030*/  F2FP.SATFINITE.E5M2.F32.PACK_AB_MERGE_C R23, RZ, R23, RZ ;  /* 0x00000017ff17723e */ /* 0x000fe200048060ff */
[----:B------:R0:W-:Y:S01]  /*5040*/  @!P0 STG.E.U8 desc[UR20][R18.64+0x31], R5 ;  /* 0x0000310512008986 */ /* 0x0001e2000c101114 */
[----:B------:R-:W-:-:S03]  /*5050*/  F2FP.SATFINITE.E5M2.F32.PACK_AB_MERGE_C R27, RZ, R22, RZ ;  /* 0x00000016ff1b723e */ /* 0x000fc600048060ff */
[----:B------:R0:W-:Y:S04]  /*5060*/  @!P5 STG.E.U8 desc[UR20][R16.64+0x38], R57 ;  /* 0x000038391000d986 */ /* 0x0001e8000c101114 */
[----:B------:R0:W-:Y:S04]  /*5070*/  @!P6 STG.E.U8 desc[UR20][R16.64+0x39], R25 ;  /* 0x000039191000e986 */ /* 0x0001e8000c101114 */
[----:B------:R0:W-:Y:S04]  /*5080*/  @!P3 STG.E.U8 desc[UR20][R18.64+0x38], R23 ;  /* 0x000038171200b986 */ /* 0x0001e8000c101114 */
[----:B------:R0:W-:Y:S02]  /*5090*/  @!P2 STG.E.U8 desc[UR20][R18.64+0x39], R27 ;  /* 0x0000391b1200a986 */ /* 0x0001e4000c101114 */
.L_x_105:
[----:B------:R-:W-:Y:S05]  /*50a0*/  BSYNC B0 ;  /* 0x0000000000007941 */ /* 0x000fea0003800000 */
.L_x_39:
[C---:B------:R-:W-:Y:S01]  /*50b0*/  LEA R2, P0, R8.reuse, R2, 0x1 ;  /* 0x0000000208027211 */ /* 0x040fe200078008ff */
[----:B------:R-:W-:Y:S01]  /*50c0*/  ULDC.64 UR6, c[0x0][0x650] ;  /* 0x0001940000067ab9 */ /* 0x000fe20000000a00 */
[----:B-----5:R-:W-:Y:S01]  /*50d0*/  IMAD.U32 R4, RZ, RZ, UR16 ;  /* 0x00000010ff047e24 */ /* 0x020fe2000f8e00ff */
[----:B0-----:R-:W-:Y:S01]  /*50e0*/  PRMT R16, RZ, 0x7610, R16 ;  /* 0x00007610ff107816 */ /* 0x001fe20000000010 */
[----:B------:R-:W-:Y:S01]  /*50f0*/  IMAD.MOV.U32 R6, RZ, RZ, -0x1 ;  /* 0xffffffffff067424 */ /* 0x000fe200078e00ff */
[----:B------:R-:W-:Y:S01]  /*5100*/  LEA.HI.X R3, R8, R3, R0, 0x1, P0 ;  /* 0x0000000308037211 */ /* 0x000fe200000f0c00 */
[----:B------:R0:W-:Y:S01]  /*5110*/  SYNCS.ARRIVE.TRANS64.A1T0 RZ, [R4+UR23], RZ ;  /* 0x000000ff04ff79a7 */ /* 0x0001e20008100017 */
[----:B------:R-:W-:Y:S01]  /*5120*/  ISETP.GE.U32.AND P0, PT, R2, UR6, PT ;  /* 0x0000000602007c0c */ /* 0x000fe2000bf06070 */
[----:B------:R-:W-:-:S03]  /*5130*/  IMAD.MOV.U32 R5, RZ, RZ, -0x1 ;  /* 0xffffffffff057424 */ /* 0x000fc600078e00ff */
[----:B------:R-:W-:Y:S01]  /*5140*/  ISETP.GE.U32.AND.EX P0, PT, R3, UR7, PT, P0 ;  /* 0x0000000703007c0c */ /* 0x000fe2000bf06100 */
[----:B0-----:R-:W-:-:S12]  /*5150*/  IMAD.MOV.U32 R4, RZ, RZ, -0x1 ;  /* 0xffffffffff047424 */ /* 0x001fd800078e00ff */
[----:B------:R-:W-:Y:S05]  /*5160*/  @P0 BRA `(.L_x_106) ;  /* 0x0000000400600947 */ /* 0x000fea0003800000 */
[----:B------:R-:W0:Y:S01]  /*5170*/  S2R R28, SR_CTAID.X ;  /* 0x00000000001c7919 */ /* 0x000e220000002500 */
[----:B------:R-:W5:Y:S01]  /*5180*/  LDC.64 R22, c[0x0][0x628] ;  /* 0x00018a00ff167b82 */ /* 0x000f620000000a00 */
[----:B------:R-:W-:Y:S01]  /*5190*/  ULDC UR6, c[0x0][0x150] ;  /* 0x0000540000067ab9 */ /* 0x000fe20000000800 */
[----:B-1----:R-:W-:Y:S01]  /*51a0*/  IMAD.MOV.U32 R18, RZ, RZ, R2 ;  /* 0x000000ffff127224 */ /* 0x002fe200078e0002 */
[----:B------:R-:W1:Y:S01]  /*51b0*/  S2R R30, SR_CTAID.Y ;  /* 0x00000000001e7919 */ /* 0x000e620000002600 */
[----:B------:R-:W-:-:S04]  /*51c0*/  IMAD.MOV.U32 R19, RZ, RZ, R3 ;  /* 0x000000ffff137224 */ /* 0x000fc800078e0003 */
[----:B------:R-:W1:Y:S08]  /*51d0*/  LDC R31, c[0x0][0x144] ;  /* 0x00005100ff1f7b82 */ /* 0x000e700000000800 */
[----:B------:R-:W1:Y:S08]  /*51e0*/  LDC R6, c[0x0][0x630] ;  /* 0x00018c00ff067b82 */ /* 0x000e700000000800 */
[----:B------:R-:W1:Y:S01]  /*51f0*/  LDC.64 R26, c[0x0][0x620] ;  /* 0x00018800ff1a7b82 */ /* 0x000e620000000a00 */
[----:B-----5:R-:W-:-:S04]  /*5200*/  ISETP.NE.U32.AND P0, PT, R22, RZ, PT ;  /* 0x000000ff1600720c */ /* 0x020fc80003f05070 */
[----:B------:R-:W-:Y:S02]  /*5210*/  ISETP.NE.AND.EX P0, PT, R23, RZ, PT, P0 ;  /* 0x000000ff1700720c */ /* 0x000fe40003f05300 */
[----:B0-----:R-:W-:-:S05]  /*5220*/  I2FP.F32.U32 R4, R28 ;  /* 0x0000001c00047245 */ /* 0x001fca0000201000 */
[----:B------:R-:W-:-:S04]  /*5230*/  FMUL R4, R4, UR6 ;  /* 0x0000000604047c20 */ /* 0x000fc80008400000 */
[----:B------:R0:W0:Y:S02]  /*5240*/  F2I.U32.TRUNC.NTZ R29, R4 ;  /* 0x00000004001d7305 */ /* 0x000024000020f000 */
[----:B------:R-:W-:Y:S05]  /*5250*/  @!P0 BRA `(.L_x_107) ;  /* 0x0000000000288947 */ /* 0x000fea0003800000 */
[----:B------:R-:W5:Y:S02]  /*5260*/  LDC R5, c[0x0][0x634] ;  /* 0x00018d00ff057b82 */ /* 0x000f640000000800 */
[----:B-----5:R-:W-:-:S05]  /*5270*/  IADD3 R19, P0, R2, R5, RZ ;  /* 0x0000000502137210 */ /* 0x020fca0007f1e0ff */
[----:B--234-:R-:W-:-:S04]  /*5280*/  IMAD.X R25, RZ, RZ, R3, P0 ;  /* 0x000000ffff197224 */ /* 0x01cfc800000e0603 */
[----:B0-----:R-:W-:-:S04]  /*5290*/  IMAD.WIDE.U32 R4, R25, R22, RZ ;  /* 0x0000001619047225 */ /* 0x001fc800078e00ff */
[----:B------:R-:W-:-:S04]  /*52a0*/  IMAD.WIDE.U32 R16, P0, R19, R23, R4 ;  /* 0x0000001713107225 */ /* 0x000fc80007800004 */
[----:B------:R-:W-:-:S04]  /*52b0*/  IMAD.WIDE.U32 R4, R19, R22, RZ ;  /* 0x0000001613047225 */ /* 0x000fc800078e00ff */
[----:B------:R-:W-:Y:S01]  /*52c0*/  IMAD.X R19, RZ, RZ, RZ, P0 ;  /* 0x000000ffff137224 */ /* 0x000fe200000e06ff */
[----:B------:R-:W-:Y:S01]  /*52d0*/  IADD3 RZ, P0, R5, R16, RZ ;  /* 0x0000001005ff7210 */ /* 0x000fe20007f1e0ff */
[----:B------:R-:W-:-:S04]  /*52e0*/  IMAD.MOV.U32 R18, RZ, RZ, R17 ;  /* 0x000000ffff127224 */ /* 0x000fc800078e0011 */
[----:B------:R-:W-:-:S08]  /*52f0*/  IMAD.WIDE.U32.X R18, R25, R23, R18, P0 ;  /* 0x0000001719127225 */ /* 0x000fd000000e0412 */
.L_x_107:
[-CC-:B-1234-:R-:W-:Y:S01]  /*5300*/  SHF.R.U64 R24, R18, R6.reuse, R19.reuse ;  /* 0x0000000612187219 */ /* 0x19efe20000001213 */
[----:B------:R-:W1:Y:S01]  /*5310*/  LDC.64 R34, c[0x0][0x640] ;  /* 0x00019000ff227b82 */ /* 0x000e620000000a00 */
[----:B0-----:R-:W-:Y:S01]  /*5320*/  SHF.R.U32.HI R4, RZ, R6, R19 ;  /* 0x00000006ff047219 */ /* 0x001fe20000011613 */
[----:B------:R-:W-:Y:S01]  /*5330*/  IMAD.MOV R29, RZ, RZ, -R29 ;  /* 0x000000ffff1d7224 */ /* 0x000fe200078e0a1d */
[----:B------:R-:W-:Y:S01]  /*5340*/  IADD3 R17, P0, RZ, -R24, RZ ;  /* 0x80000018ff117210 */ /* 0x000fe20007f1e0ff */
[----:B------:R-:W-:Y:S01]  /*5350*/  ULDC UR6, c[0x0][0x154] ;  /* 0x0000550000067ab9 */ /* 0x000fe20000000800 */
[----:B------:R-:W-:Y:S02]  /*5360*/  IMAD.MOV.U32 R19, RZ, RZ, 0x1 ;  /* 0x00000001ff137424 */ /* 0x000fe400078e00ff */
[----:B------:R-:W-:Y:S01]  /*5370*/  IMAD R29, R31, R29, R28 ;  /* 0x0000001d1f1d7224 */ /* 0x000fe200078e021c */
[----:B------:R-:W0:Y:S01]  /*5380*/  LDC R16, c[0x0][0x618] ;  /* 0x00018600ff107b82 */ /* 0x000e220000000800 */
[----:B------:R-:W-:-:S04]  /*5390*/  IMAD.X R5, RZ, RZ, ~R4, P0 ;  /* 0x000000ffff057224 */ /* 0x000fc800000e0e04 */
[-C--:B------:R-:W-:Y:S02]  /*53a0*/  IMAD R6, R5, R26.reuse, RZ ;  /* 0x0000001a05067224 */ /* 0x080fe400078e02ff */
[C---:B------:R-:W-:Y:S01]  /*53b0*/  IMAD.WIDE.U32 R4, R17.reuse, R26, R2 ;  /* 0x0000001a11047225 */ /* 0x040fe200078e0002 */
[----:B------:R-:W2:Y:S03]  /*53c0*/  LDC R18, c[0x0][0x608] ;  /* 0x00018200ff127b82 */ /* 0x000ea60000000800 */
[----:B------:R-:W-:Y:S01]  /*53d0*/  IMAD R17, R17, R27, R6 ;  /* 0x0000001b11117224 */ /* 0x000fe200078e0206 */
[----:B------:R-:W-:-:S03]  /*53e0*/  I2FP.F32.U32 R6, R30 ;  /* 0x0000001e00067245 */ /* 0x000fc60000201000 */
[----:B------:R-:W-:Y:S01]  /*53f0*/  IMAD.IADD R5, R5, 0x1, R17 ;  /* 0x0000000105057824 */ /* 0x000fe200078e0211 */
[----:B------:R-:W3:Y:S01]  /*5400*/  LDC R32, c[0x0][0x658] ;  /* 0x00019600ff207b82 */ /* 0x000ee20000000800 */
[----:B-1----:R-:W-:Y:S01]  /*5410*/  ISETP.NE.U32.AND P0, PT, R34, RZ, PT ;  /* 0x000000ff2200720c */ /* 0x002fe20003f05070 */
[----:B------:R-:W-:-:S03]  /*5420*/  IMAD.MOV.U32 R17, RZ, RZ, -0x1 ;  /* 0xffffffffff117424 */ /* 0x000fc600078e00ff */
[----:B------:R-:W-:-:S03]  /*5430*/  ISETP.NE.AND.EX P0, PT, R35, RZ, PT, P0 ;  /* 0x000000ff2300720c */ /* 0x000fc60003f05300 */
[----:B------:R-:W1:Y:S01]  /*5440*/  LDC R27, c[0x0][0x148] ;  /* 0x00005200ff1b7b82 */ /* 0x000e620000000800 */
[-CC-:B0-----:R-:W-:Y:S02]  /*5450*/  SHF.R.U64 R22, R4, R16.reuse, R5.reuse ;  /* 0x0000001004167219 */ /* 0x181fe40000001205 */
[----:B------:R-:W-:Y:S01]  /*5460*/  SHF.R.U32.HI R5, RZ, R16, R5 ;  /* 0x00000010ff057219 */ /* 0x000fe20000011605 */
[----:B------:R-:W-:-:S04]  /*5470*/  FMUL R16, R6, UR6 ;  /* 0x0000000606107c20 */ /* 0x000fc80008400000 */
[----:B------:R-:W0:Y:S01]  /*5480*/  LDC R28, c[0x0][0x600] ;  /* 0x00018000ff1c7b82 */ /* 0x000e220000000800 */
[----:B------:R4:W0:Y:S01]  /*5490*/  F2I.U32.TRUNC.NTZ R25, R16 ;  /* 0x0000001000197305 */ /* 0x000822000020f000 */
[-CC-:B--2---:R-:W-:Y:S02]  /*54a0*/  SHF.R.U64 R6, R22, R18.reuse, R5.reuse ;  /* 0x0000001216067219 */ /* 0x184fe40000001205 */
[----:B------:R-:W-:-:S04]  /*54b0*/  SHF.R.U32.HI R5, RZ, R18, R5 ;  /* 0x00000012ff057219 */ /* 0x000fc80000011605 */
[----:B------:R-:W2:Y:S01]  /*54c0*/  LDC R33, c[0x0][0x648] ;  /* 0x00019200ff217b82 */ /* 0x000ea20000000800 */
[-CC-:B---3--:R-:W-:Y:S02]  /*54d0*/  SHF.R.U64 R26, R6, R32.reuse, R5.reuse ;  /* 0x00000020061a7219 */ /* 0x188fe40000001205 */
[-C--:B------:R-:W-:Y:S02]  /*54e0*/  SHF.L.U32 R17, R17, R32.reuse, RZ ;  /* 0x0000002011117219 */ /* 0x080fe400000006ff */
[-C--:B------:R-:W-:Y:S01]  /*54f0*/  SHF.R.U32.HI R5, RZ, R32.reuse, R5 ;  /* 0x00000020ff057219 */ /* 0x080fe20000011605 */
[----:B------:R-:W-:Y:S01]  /*5500*/  IMAD.MOV.U32 R4, RZ, RZ, R26 ;  /* 0x000000ffff047224 */ /* 0x000fe200078e001a */
[----:B------:R-:W-:Y:S01]  /*5510*/  SHF.L.U32 R32, R19, R32, RZ ;  /* 0x0000002013207219 */ /* 0x000fe200000006ff */
[----:B------:R-:W3:Y:S01]  /*5520*/  LDC R36, c[0x0][0x638] ;  /* 0x00018e00ff247b82 */ /* 0x000ee20000000800 */
[----:B------:R-:W-:-:S07]  /*5530*/  LOP3.LUT R31, RZ, R17, RZ, 0x33, !PT ;  /* 0x00000011ff1f7212 */ /* 0x000fce00078e33ff */
[----:B------:R-:W0:Y:S01]  /*5540*/  LDC R37, c[0x0][0x610] ;  /* 0x00018400ff257b82 */ /* 0x000e220000000800 */
[----:B----4-:R-:W-:Y:S05]  /*5550*/  @!P0 BRA `(.L_x_108) ;  /* 0x0000000000288947 */ /* 0x010fea0003800000 */
[----:B------:R-:W4:Y:S02]  /*5560*/  LDC R19, c[0x0][0x64c] ;  /* 0x00019300ff137b82 */ /* 0x000f240000000800 */
[----:B----4-:R-:W-:-:S05]  /*5570*/  IADD3 R19, P0, R26, R19, RZ ;  /* 0x000000131a137210 */ /* 0x010fca0007f1e0ff */
        /* <DEDUP_REMOVED lines=8> */
.L_x_108:
[----:B--2---:R-:W-:Y:S01]  /*5600*/  SHF.R.U64 R4, R4, R33, R5 ;  /* 0x0000002104047219 */ /* 0x004fe20000001205 */
[----:B0-----:R-:W-:Y:S01]  /*5610*/  VIADD R19, R28, 0xffffffff ;  /* 0xffffffff1c137836 */ /* 0x001fe20000000000 */
[----:B------:R-:W-:Y:S01]  /*5620*/  LOP3.LUT R17, R6, R31, RZ, 0xc0, !PT ;  /* 0x0000001f06117212 */ /* 0x000fe200078ec0ff */
[----:B------:R-:W-:Y:S02]  /*5630*/  IMAD.MOV R25, RZ, RZ, -R25 ;  /* 0x000000ffff197224 */ /* 0x000fe400078e0a19 */
[----:B------:R-:W-:Y:S02]  /*5640*/  IMAD.MOV R5, RZ, RZ, -R4 ;  /* 0x000000ffff057224 */ /* 0x000fe400078e0a04 */
[----:B------:R-:W-:Y:S01]  /*5650*/  IMAD R6, R32, R4, R17 ;  /* 0x0000000420067224 */ /* 0x000fe200078e0211 */
[----:B------:R-:W-:Y:S01]  /*5660*/  LOP3.LUT R17, R22, R19, RZ, 0xc0, !PT ;  /* 0x0000001316117212 */ /* 0x000fe200078ec0ff */
[----:B-1----:R-:W-:Y:S02]  /*5670*/  @P4 IMAD R29, R27, R25, R30 ;  /* 0x000000191b1d4224 */ /* 0x002fe400078e021e */
[----:B---3--:R-:W-:-:S02]  /*5680*/  IMAD R4, R5, R36, R26 ;  /* 0x0000002405047224 */ /* 0x008fc400078e021a */
[----:B------:R-:W-:Y:S02]  /*5690*/  IMAD R6, R6, R37, R29 ;  /* 0x0000002506067224 */ /* 0x000fe400078e021d */
[----:B------:R-:W-:Y:S02]  /*56a0*/  IMAD R5, R4, R28, R17 ;  /* 0x0000001c04057224 */ /* 0x000fe400078e0211 */
[----:B------:R-:W-:-:S03]  /*56b0*/  IMAD.MOV.U32 R16, RZ, RZ, 0x1 ;  /* 0x00000001ff107424 */ /* 0x000fc600078e00ff */
[----:B------:R-:W-:Y:S02]  /*56c0*/  SEL R4, R5, R6, !P4 ;  /* 0x0000000605047207 */ /* 0x000fe40006000000 */
[----:B------:R-:W-:Y:S01]  /*56d0*/  SEL R6, R6, R5, !P4 ;  /* 0x0000000506067207 */ /* 0x000fe20006000000 */
[----:B------:R-:W-:-:S07]  /*56e0*/  IMAD.MOV.U32 R5, RZ, RZ, R24 ;  /* 0x000000ffff057224 */ /* 0x000fce00078e0018 */
.L_x_106:
[----:B------:R-:W-:Y:S02]  /*56f0*/  LOP3.LUT P0, RZ, R16, 0xff, RZ, 0xc0, !PT ;  /* 0x000000ff10ff7812 */ /* 0x000fe4000780c0ff */
[----:B------:R-:W-:-:S11]  /*5700*/  LOP3.LUT R87, R87, 0x1, RZ, 0x3c, !PT ;  /* 0x0000000157577812 */ /* 0x000fd600078e3cff */
[----:B------:R-:W-:Y:S05]  /*5710*/  @P0 BRA `(.L_x_109) ;  /* 0xffffffbc00d80947 */ /* 0x000fea000383ffff */
[----:B------:R-:W-:Y:S05]  /*5720*/  EXIT ;  /* 0x000000000000794d */ /* 0x000fea0003800000 */
.L_x_17:
[----:B------:R-:W-:-:S08]  /*5730*/  ISETP.NE.AND P0, PT, R18, RZ, PT ;  /* 0x000000ff1200720c */ /* 0x000fd00003f05270 */
[----:B--23-5:R-:W0:-:S00]  /*5740*/  USETMAXREG.DEALLOC.CTAPOOL 0x28 ;  /* 0x00000028000079c8 */ /* 0x02ce0000080e0500 */
[----:B------:R-:W-:Y:S05]  /*5750*/  @P0 EXIT ;  /* 0x000000000000094d */ /* 0x000fea0003800000 */
[----:B0-----:R-:W-:Y:S01]  /*5760*/  LOP3.LUT P0, RZ, R20, 0xff, RZ, 0xc0, !PT ;  /* 0x000000ff14ff7812 */ /* 0x001fe2000780c0ff */
[----:B------:R-:W-:Y:S02]  /*5770*/  IMAD.MOV.U32 R12, RZ, RZ, 0x1 ;  /* 0x00000001ff0c7424 */ /* 0x000fe400078e00ff */
[----:B------:R-:W-:-:S10]  /*5780*/  IMAD.MOV.U32 R15, RZ, RZ, RZ ;  /* 0x000000ffff0f7224 */ /* 0x000fd400078e00ff */
[----:B------:R-:W-:Y:S05]  /*5790*/  @!P0 BRA `(.L_x_110) ;  /* 0x0000000c001c8947 */ /* 0x000fea0003800000 */
[----:B------:R-:W0:Y:S01]  /*57a0*/  S2UR UR15, SR_CgaCtaId ;  /* 0x00000000000f79c3 */ /* 0x000e220000008800 */
[----:B------:R-:W-:Y:S01]  /*57b0*/  LOP3.LUT P0, RZ, R11, 0x1f, RZ, 0xc0, !PT ;  /* 0x0000001f0bff7812 */ /* 0x000fe2000780c0ff */
[----:B------:R-:W-:Y:S01]  /*57c0*/  ULDC UR6, c[0x0][0x658] ;  /* 0x0001960000067ab9 */ /* 0x000fe20000000800 */
[----:B------:R-:W-:Y:S01]  /*57d0*/  UMOV UR7, 0xffffffff ;  /* 0xffffffff00077882 */ /* 0x000fe20000000000 */
[----:B------:R-:W-:Y:S01]  /*57e0*/  BSSY B0, `(.L_x_110) ;  /* 0x00000c2000007945 */ /* 0x000fe20003800000 */
[----:B------:R-:W-:Y:S01]  /*57f0*/  USHF.L.U32 UR7, UR7, UR6, URZ ;  /* 0x0000000607077299 */ /* 0x000fe2000800063f */
[C---:B------:R-:W-:Y:S01]  /*5800*/  ISETP.NE.AND P2, PT, R10.reuse, RZ, PT ;  /* 0x000000ff0a00720c */ /* 0x040fe20003f45270 */
[----:B------:R-:W-:Y:S01]  /*5810*/  IMAD.MOV.U32 R14, RZ, RZ, 0x1 ;  /* 0x00000001ff0e7424 */ /* 0x000fe200078e00ff */
[----:B------:R-:W-:Y:S01]  /*5820*/  ISETP.NE.OR P0, PT, R10, RZ, !P0 ;  /* 0x000000ff0a00720c */ /* 0x000fe20004705670 */
[----:B------:R-:W-:Y:S01]  /*5830*/  IMAD.MOV.U32 R12, RZ, RZ, 0x1 ;  /* 0x00000001ff0c7424 */ /* 0x000fe200078e00ff */
[----:B------:R-:W-:Y:S01]  /*5840*/  LOP3.LUT R13, R7, 0x2, RZ, 0xfc, !PT ;  /* 0x00000002070d7812 */ /* 0x000fe200078efcff */
[----:B------:R-:W-:Y:S01]  /*5850*/  IMAD.MOV.U32 R15, RZ, RZ, RZ ;  /* 0x000000ffff0f7224 */ /* 0x000fe200078e00ff */
[----:B------:R-:W-:Y:S01]  /*5860*/  ULDC UR5, c[0x0][0x600] ;  /* 0x0001800000057ab9 */ /* 0x000fe20000000800 */
[----:B------:R-:W-:Y:S01]  /*5870*/  UMOV UR8, 0x1 ;  /* 0x0000000100087882 */ /* 0x000fe20000000000 */
[----:B------:R-:W-:-:S02]  /*5880*/  UIADD3 UR24, UR13, 0x1, URZ ;  /* 0x000000010d187890 */ /* 0x000fc4000fffe03f */
[----:B------:R-:W-:Y:S02]  /*5890*/  UIADD3 UR18, UR5, -0x1, URZ ;  /* 0xffffffff05127890 */ /* 0x000fe4000fffe03f */
[----:B------:R-:W-:Y:S02]  /*58a0*/  USHF.L.U32 UR20, UR8, UR6, URZ ;  /* 0x0000000608147299 */ /* 0x000fe4000800063f */
[----:B------:R-:W-:Y:S01]  /*58b0*/  ULOP3.LUT UR19, URZ, UR7, URZ, 0x33, !UPT ;  /* 0x000000073f137292 */ /* 0x000fe2000f8e333f */
[----:B------:R-:W-:Y:S01]  /*58c0*/  ULDC.64 UR22, c[0x0][0x198] ;  /* 0x0000660000167ab9 */ /* 0x000fe20000000a00 */
[----:B0-----:R-:W-:Y:S02]  /*58d0*/  USHF.L.U32 UR4, UR15, 0x5, URZ ;  /* 0x000000050f047899 */ /* 0x001fe4000800063f */
[----:B------:R-:W-:Y:S02]  /*58e0*/  USHF.L.U32 UR15, UR15, 0xb, URZ ;  /* 0x0000000b0f0f7899 */ /* 0x000fe4000800063f */
[----:B------:R-:W-:-:S12]  /*58f0*/  ULOP3.LUT UR14, UR4, 0x20, URZ, 0xc0, !UPT ;  /* 0x00000020040e7892 */ /* 0x000fd8000f8ec03f */
.L_x_122:
[----:B------:R-:W-:-:S03]  /*5900*/  UMOV UR4, 0xffffffff ;  /* 0xffffffff00047882 */ /* 0x000fc60000000000 */
[----:B------:R-:W-:Y:S05]  /*5910*/  BRA.DIV UR4, `(.L_x_111) ;  /* 0x0000000e04b87947 */ /* 0x000fea000b800000 */
[----:B------:R-:W-:-:S13]  /*5920*/  ELECT P1, URZ, PT ;  /* 0x00000000003f782f */ /* 0x000fda0003820000 */
.L_x_134:
[----:B------:R-:W0:Y:S01]  /*5930*/  LDC R10, c[0x0][0x28c] ;  /* 0x0000a300ff0a7b82 */ /* 0x000e220000000800 */
[----:B------:R-:W-:Y:S01]  /*5940*/  BSSY B1, `(.L_x_112) ;  /* 0x0000038000017945 */ /* 0x000fe20003800000 */
[----:B0-----:R-:W-:-:S13]  /*5950*/  ISETP.LT.OR P1, PT, R10, 0x1, !P1 ;  /* 0x000000010a00780c */ /* 0x001fda0004f21670 */
[----:B------:R-:W-:Y:S05]  /*5960*/  @P1 BRA `(.L_x_113) ;  /* 0x0000000000d41947 */ /* 0x000fea0003800000 */
[----:B------:R-:W-:Y:S01]  /*5970*/  LEA R16, R4, UR14, 0x6 ;  /* 0x0000000e04107c11 */ /* 0x000fe2000f8e30ff */
[----:B------:R-:W-:Y:S02]  /*5980*/  IMAD.SHL.U32 R17, R6, 0x40, RZ ;  /* 0x0000004006117824 */ /* 0x000fe400078e00ff */
[----:B------:R-:W-:Y:S02]  /*5990*/  IMAD.MOV.U32 R18, RZ, RZ, RZ ;  /* 0x000000ffff127224 */ /* 0x000fe400078e00ff */
[----:B------:R-:W-:Y:S02]  /*59a0*/  IMAD.U32 R20, RZ, RZ, UR24 ;  /* 0x00000018ff147e24 */ /* 0x000fe4000f8e00ff */
[----:B------:R-:W-:Y:S02]  /*59b0*/  IMAD.MOV.U32 R4, RZ, RZ, R12 ;  /* 0x000000ffff047224 */ /* 0x000fe400078e000c */
[----:B------:R-:W-:-:S07]  /*59c0*/  IMAD.MOV.U32 R6, RZ, RZ, R15 ;  /* 0x000000ffff067224 */ /* 0x000fce00078e000f */
.L_x_117:
[----:B------:R-:W0:Y:S01]  /*59d0*/  S2R R11, SR_CgaCtaId ;  /* 0x00000000000b7919 */ /* 0x000e220000008800 */
[----:B------:R-:W-:-:S04]  /*59e0*/  MOV R10, 0x400 ;  /* 0x00000400000a7802 */ /* 0x000fc80000000f00 */
[----:B0-----:R-:W-:Y:S02]  /*59f0*/  LEA R21, R11, R10, 0x18 ;  /* 0x0000000a0b157211 */ /* 0x001fe400078ec0ff */
[----:B------:R-:W-:Y:S01]  /*5a00*/  SHF.L.U32 R10, R4, 0x1f, RZ ;  /* 0x0000001f040a7819 */ /* 0x000fe200000006ff */
[----:B------:R-:W0:Y:S02]  /*5a10*/  @!P2 LDC R11, c[0x0][0x500] ;  /* 0x00014000ff0bab82 */ /* 0x000e240000000800 */
[----:B------:R-:W-:-:S04]  /*5a20*/  IMAD R19, R6, 0x8, R21 ;  /* 0x0000000806137824 */ /* 0x000fc800078e0215 */
[----:B------:R-:W1:Y:S02]  /*5a30*/  SYNCS.PHASECHK.TRANS64.TRYWAIT P1, [R19+URZ+0x18], R10 ;  /* 0x0000180a130075a7 */ /* 0x000e64000802017f */
[----:B-1----:R-:W-:Y:S05]  /*5a40*/  @!P1 BRA `(.L_x_114) ;  /* 0x0000000c008c9947 */ /* 0x002fea0003800000 */
.L_x_135:
[----:B-1----:R-:W-:Y:S01]  /*5a50*/  PRMT R10, R13, 0x9910, RZ ;  /* 0x000099100d0a7816 */ /* 0x002fe200000000ff */
[----:B0-----:R0:W-:Y:S03]  /*5a60*/  @!P2 SYNCS.ARRIVE.TRANS64 RZ, [R19+URZ], R11 ;  /* 0x0000000b13ffa9a7 */ /* 0x0011e6000800003f */
[----:B------:R-:W-:-:S13]  /*5a70*/  ISETP.NE.AND P1, PT, R10, 0x2, PT ;  /* 0x000000020a00780c */ /* 0x000fda0003f25270 */
[----:B0-----:R-:W-:Y:S05]  /*5a80*/  @P1 BRA `(.L_x_115) ;  /* 0x0000000000041947 */ /* 0x001fea0003800000 */
[----:B------:R-:W-:Y:S01]  /*5a90*/  BPT.TRAP 0x1 ;  /* 0x000000040000795c */ /* 0x000fe20000300000 */
.L_x_115:
[----:B------:R-:W-:Y:S05]  /*5aa0*/  @P0 BRA `(.L_x_116) ;  /* 0x0000000000040947 */ /* 0x000fea0003800000 */
[----:B------:R-:W-:Y:S01]  /*5ab0*/  BPT.TRAP 0x1 ;  /* 0x000000040000795c */ /* 0x000fe20000300000 */
.L_x_116:
[----:B------:R-:W-:Y:S01]  /*5ac0*/  R2UR UR5, R6 ;  /* 0x00000000060572ca */ /* 0x000fe200000e0000 */
[----:B------:R-:W-:Y:S01]  /*5ad0*/  VIADD R20, R20, 0xffffffff ;  /* 0xffffffff14147836 */ /* 0x000fe20000000000 */
[----:B------:R-:W-:Y:S01]  /*5ae0*/  R2UR UR17, R21 ;  /* 0x00000000151172ca */ /* 0x000fe200000e0000 */
[----:B------:R-:W-:Y:S01]  /*5af0*/  UIADD3 UR4, UP0, UR22, 0xf0, URZ ;  /* 0x000000f016047890 */ /* 0x000fe2000ff1e03f */
[----:B------:R-:W-:Y:S01]  /*5b00*/  R2UR UR9, R19 ;  /* 0x00000000130972ca */ /* 0x000fe200000e0000 */
[----:B------:R-:W-:Y:S01]  /*5b10*/  UIADD3 UR26, UP1, UR22, 0x1f0, URZ ;  /* 0x000001f0161a7890 */ /* 0x000fe2000ff3e03f */
[----:B------:R-:W-:Y:S01]  /*5b20*/  R2UR UR11, R17 ;  /* 0x00000000110b72ca */ /* 0x000fe200000e0000 */
[----:B------:R-:W-:Y:S01]  /*5b30*/  VIADD R6, R6, 0x1 ;  /* 0x0000000106067836 */ /* 0x000fe20000000000 */
[----:B------:R-:W-:Y:S01]  /*5b40*/  R2UR UR10, R18 ;  /* 0x00000000120a72ca */ /* 0x000fe200000e0000 */
[----:B------:R-:W-:Y:S01]  /*5b50*/  UIADD3.X UR27, URZ, UR23, URZ, UP1, !UPT ;  /* 0x000000173f1b7290 */ /* 0x000fe20008ffe43f */
[----:B------:R-:W-:Y:S01]  /*5b60*/  R2UR UR12, R5 ;  /* 0x00000000050c72ca */ /* 0x000fe200000e0000 */
[----:B------:R-:W-:Y:S01]  /*5b70*/  UMOV UR6, 0x0 ;  /* 0x0000000000067882 */ /* 0x000fe20000000000 */
[----:B------:R-:W-:Y:S01]  /*5b80*/  R2UR UR21, R16 ;  /* 0x00000000101572ca */ /* 0x000fe200000e0000 */
[----:B------:R-:W-:Y:S01]  /*5b90*/  USHF.L.U32 UR5, UR5, 0xc, URZ ;  /* 0x0000000c05057899 */ /* 0x000fe2000800063f */
[----:B------:R-:W-:Y:S01]  /*5ba0*/  ISETP.GT.AND P3, PT, R20, 0x1, PT ;  /* 0x000000011400780c */ /* 0x000fe20003f64270 */
[----:B------:R-:W-:Y:S01]  /*5bb0*/  UMOV UR7, 0x10000000 ;  /* 0x1000000000077882 */ /* 0x000fe20000000000 */
[----:B------:R-:W-:Y:S01]  /*5bc0*/  ISETP.NE.AND P1, PT, R6, 0x3, PT ;  /* 0x000000030600780c */ /* 0x000fe20003f25270 */
[----:B------:R-:W-:Y:S01]  /*5bd0*/  ULOP3.LUT UR8, UR5, 0x800, UR15, 0xf8, !UPT ;  /* 0x0000080005087892 */ /* 0x000fe2000f8ef80f */
[----:B------:R-:W-:Y:S01]  /*5be0*/  VIADD R18, R18, 0x40 ;  /* 0x0000004012127836 */ /* 0x000fe20000000000 */
[----:B------:R-:W-:Y:S01]  /*5bf0*/  UIADD3 UR16, UR17, 0x100, UR5 ;  /* 0x0000010011107890 */ /* 0x000fe2000fffe005 */
[----:B------:R-:W-:Y:S01]  /*5c00*/  SEL R11, RZ, 0x1, P1 ;  /* 0x00000001ff0b7807 */ /* 0x000fe20000800000 */
[----:B------:R-:W-:Y:S01]  /*5c10*/  UIADD3.X UR5, URZ, UR23, URZ, UP0, !UPT ;  /* 0x000000173f057290 */ /* 0x000fe200087fe43f */
[----:B------:R-:W-:Y:S01]  /*5c20*/  SEL R6, R6, RZ, P1 ;  /* 0x000000ff06067207 */ /* 0x000fe20000800000 */
[----:B------:R-:W-:Y:S01]  /*5c30*/  UIADD3 UR17, UR17, 0x3100, UR8 ;  /* 0x0000310011117890 */ /* 0x000fe2000fffe008 */
[----:B------:R-:W-:Y:S01]  /*5c40*/  LOP3.LUT R4, R4, R11, RZ, 0x3c, !PT ;  /* 0x0000000b04047212 */ /* 0x000fe200078e3cff */
[----:B------:R-:W-:Y:S01]  /*5c50*/  UMOV UR25, 0x30000 ;  /* 0x0003000000197882 */ /* 0x000fe20000000000 */
[----:B------:R-:W-:-:S04]  /*5c60*/  UMOV UR8, UR16 ;  /* 0x0000001000087c82 */ /* 0x000fc80008000000 */
[----:B------:R0:W-:Y:S02]  /*5c70*/  UTMALDG.3D [UR8], [UR4], desc[UR6] ;  /* 0x00000608040075b4 */ /* 0x0001e40008011000 */
[----:B0-----:R-:W-:Y:S01]  /*5c80*/  UMOV UR8, UR17 ;  /* 0x0000001100087c82 */ /* 0x001fe20008000000 */
[----:B------:R-:W-:Y:S02]  /*5c90*/  UMOV UR11, UR21 ;  /* 0x00000015000b7c82 */ /* 0x000fe40008000000 */
[----:B------:R0:W-:Y:S02]  /*5ca0*/  UTMALDG.3D.MULTICAST [UR8], [UR26], UR25, desc[UR6] ;  /* 0x000006081a0073b4 */ /* 0x0001e40008011819 */
[----:B0-----:R-:W-:Y:S05]  /*5cb0*/  @P3 BRA `(.L_x_117) ;  /* 0xfffffffc00443947 */ /* 0x001fea000383ffff */
.L_x_113:
[----:B------:R-:W-:Y:S05]  /*5cc0*/  BSYNC B1 ;  /* 0x0000000000017941 */ /* 0x000fea0003800000 */
.L_x_112:
[----:B------:R-:W-:Y:S01]  /*5cd0*/  LOP3.LUT P5, RZ, R14, 0xff, RZ, 0xc0, !PT ;  /* 0x000000ff0eff7812 */ /* 0x000fe200078ac0ff */
[----:B------:R-:W-:Y:S01]  /*5ce0*/  VIADD R6, R15, UR13 ;  /* 0x0000000d0f067c36 */ /* 0x000fe20008000000 */
[----:B------:R-:W-:Y:S01]  /*5cf0*/  ULDC.64 UR4, c[0x0][0x650] ;  /* 0x0001940000047ab9 */ /* 0x000fe20000000a00 */
[----:B------:R-:W-:Y:S01]  /*5d00*/  IMAD.U32 R11, RZ, RZ, UR13 ;  /* 0x0000000dff0b7e24 */ /* 0x000fe2000f8e00ff */
[----:B------:R-:W-:Y:S01]  /*5d10*/  UISETP.GE.U32.AND UP0, UPT, UR13, 0x3, UPT ;  /* 0x000000030d00788c */ /* 0x000fe2000bf06070 */
[----:B------:R-:W-:Y:S01]  /*5d20*/  BSSY B1, `(.L_x_118) ;  /* 0x000006b000017945 */ /* 0x000fe20003800000 */
[----:B------:R-:W-:Y:S02]  /*5d30*/  ISETP.GT.U32.AND P1, PT, R6, 0x2, PT ;  /* 0x000000020600780c */ /* 0x000fe40003f24070 */
[----:B------:R-:W-:Y:S02]  /*5d40*/  PRMT R14, RZ, 0x7610, R14 ;  /* 0x00007610ff0e7816 */ /* 0x000fe4000000000e */
[----:B------:R-:W-:-:S02]  /*5d50*/  ISETP.LT.U32.AND P1, PT, R11, 0x3, P1 ;  /* 0x000000030b00780c */ /* 0x000fc40000f21070 */
[----:B------:R-:W-:Y:S01]  /*5d60*/  PLOP3.LUT P3, PT, PT, PT, UP0, 0x80, 0x0 ;  /* 0x000000000000781c */ /* 0x000fe20003f6f008 */
[----:B------:R-:W0:Y:S01]  /*5d70*/  @P5 S2R R5, SR_CgaCtaId ;  /* 0x0000000000055919 */ /* 0x000e220000008800 */
[----:B------:R-:W-:-:S04]  /*5d80*/  @P5 MOV R4, 0x400 ;  /* 0x0000040000045802 */ /* 0x000fc80000000f00 */
[----:B0-----:R-:W-:Y:S01]  /*5d90*/  @P5 LEA R10, R5, R4, 0x18 ;  /* 0x00000004050a5211 */ /* 0x001fe200078ec0ff */
[----:B------:R-:W-:-:S03]  /*5da0*/  IMAD.WIDE.U32 R4, R6, -0x55555555, RZ ;  /* 0xaaaaaaab06047825 */ /* 0x000fc600078e00ff */
[----:B------:R0:W-:Y:S01]  /*5db0*/  @P5 SYNCS.ARRIVE.TRANS64.A1T0 RZ, [R10+URZ+0x68], RZ ;  /* 0x000068ff0aff59a7 */ /* 0x0001e2000810003f */
[----:B------:R-:W-:Y:S01]  /*5dc0*/  IADD3 R2, P5, R2, R8, RZ ;  /* 0x0000000802027210 */ /* 0x000fe20007fbe0ff */
[----:B------:R-:W-:Y:S01]  /*5dd0*/  IMAD.MOV.U32 R4, RZ, RZ, -0x1 ;  /* 0xffffffffff047424 */ /* 0x000fe200078e00ff */
[----:B------:R-:W-:Y:S02]  /*5de0*/  SHF.R.U32.HI R11, RZ, 0x1, R5 ;  /* 0x00000001ff0b7819 */ /* 0x000fe40000011605 */
[----:B------:R-:W-:Y:S01]  /*5df0*/  SEL R5, RZ, 0x1, !P1 ;  /* 0x00000001ff057807 */ /* 0x000fe20004800000 */
[----:B------:R-:W-:Y:S01]  /*5e00*/  IMAD.X R3, R3, 0x1, R0, P5 ;  /* 0x0000000103037824 */ /* 0x000fe200028e0600 */
[----:B------:R-:W-:Y:S01]  /*5e10*/  ISETP.GE.U32.AND P1, PT, R2, UR4, PT ;  /* 0x0000000402007c0c */ /* 0x000fe2000bf26070 */
[----:B------:R-:W-:Y:S01]  /*5e20*/  IMAD R15, R11, -0x3, R6 ;  /* 0xfffffffd0b0f7824 */ /* 0x000fe200078e0206 */
[----:B------:R-:W-:Y:S01]  /*5e30*/  LOP3.LUT R12, R12, R5, RZ, 0x3c, !PT ;  /* 0x000000050c0c7212 */ /* 0x000fe200078e3cff */
[----:B------:R-:W-:Y:S01]  /*5e40*/  IMAD.MOV.U32 R6, RZ, RZ, -0x1 ;  /* 0xffffffffff067424 */ /* 0x000fe200078e00ff */
[----:B------:R-:W-:Y:S01]  /*5e50*/  ISETP.GE.U32.AND.EX P1, PT, R3, UR5, PT, P1 ;  /* 0x0000000503007c0c */ /* 0x000fe2000bf26110 */
[----:B------:R-:W-:Y:S01]  /*5e60*/  IMAD.MOV.U32 R5, RZ, RZ, -0x1 ;  /* 0xffffffffff057424 */ /* 0x000fe200078e00ff */
[----:B------:R-:W-:-:S02]  /*5e70*/  @P3 LOP3.LUT R12, R12, 0x1, R11, 0x78, !PT ;  /* 0x000000010c0c3812 */ /* 0x000fc400078e780b */
[----:B0-----:R-:W-:-:S09]  /*5e80*/  PRMT R10, RZ, 0x7610, R10 ;  /* 0x00007610ff0a7816 */ /* 0x001fd2000000000a */
[----:B------:R-:W-:Y:S05]  /*5e90*/  @P1 BRA `(.L_x_119) ;  /* 0x00000004004c1947 */ /* 0x000fea0003800000 */
[----:B------:R-:W0:Y:S01]  /*5ea0*/  S2R R17, SR_CTAID.X ;  /* 0x0000000000117919 */ /* 0x000e220000002500 */
[----:B------:R-:W-:Y:S01]  /*5eb0*/  ULDC.64 UR4, c[0x0][0x628] ;  /* 0x00018a0000047ab9 */ /* 0x000fe20000000a00 */
[----:B------:R-:W1:Y:S01]  /*5ec0*/  LDC R18, c[0x0][0x144] ;  /* 0x00005100ff127b82 */ /* 0x000e620000000800 */
[----:B------:R-:W-:Y:S01]  /*5ed0*/  ISETP.NE.U32.AND P1, PT, RZ, UR4, PT ;  /* 0x00000004ff007c0c */ /* 0x000fe2000bf25070 */
[----:B------:R-:W2:Y:S01]  /*5ee0*/  S2R R6, SR_CTAID.Y ;  /* 0x0000000000067919 */ /* 0x000ea20000002600 */
[----:B------:R-:W-:Y:S01]  /*5ef0*/  ULDC UR6, c[0x0][0x150] ;  /* 0x0000540000067ab9 */ /* 0x000fe20000000800 */
[----:B------:R-:W-:Y:S01]  /*5f00*/  ULDC UR7, c[0x0][0x630] ;  /* 0x00018c0000077ab9 */ /* 0x000fe20000000800 */
[----:B------:R-:W-:Y:S01]  /*5f10*/  ISETP.NE.AND.EX P1, PT, RZ, UR5, PT, P1 ;  /* 0x00000005ff007c0c */ /* 0x000fe2000bf25310 */
[----:B------:R-:W-:Y:S01]  /*5f20*/  IMAD.MOV.U32 R4, RZ, RZ, R2 ;  /* 0x000000ffff047224 */ /* 0x000fe200078e0002 */
[----:B0-----:R-:W-:-:S05]  /*5f30*/  I2FP.F32.U32 R5, R17 ;  /* 0x0000001100057245 */ /* 0x001fca0000201000 */
[----:B------:R-:W-:Y:S01]  /*5f40*/  FMUL R20, R5, UR6 ;  /* 0x0000000605147c20 */ /* 0x000fe20008400000 */
[----:B------:R-:W-:-:S05]  /*5f50*/  IMAD.MOV.U32 R5, RZ, RZ, R3 ;  /* 0x000000ffff057224 */ /* 0x000fca00078e0003 */
[----:B--2---:R-:W-:Y:S05]  /*5f60*/  @!P1 BRA `(.L_x_120) ;  /* 0x0000000000289947 */ /* 0x004fea0003800000 */
[----:B------:R-:W-:Y:S02]  /*5f70*/  ULDC UR6, c[0x0][0x634] ;  /* 0x00018d0000067ab9 */ /* 0x000fe40000000800 */
[----:B------:R-:W-:-:S05]  /*5f80*/  IADD3 R5, P1, R2, UR6, RZ ;  /* 0x0000000602057c10 */ /* 0x000fca000ff3e0ff */
[----:B------:R-:W-:-:S04]  /*5f90*/  IMAD.X R19, RZ, RZ, R3, P1 ;  /* 0x000000ffff137224 */ /* 0x000fc800008e0603 */
[----:B------:R-:W-:-:S04]  /*5fa0*/  IMAD.WIDE.U32 R10, R19, UR4, RZ ;  /* 0x00000004130a7c25 */ /* 0x000fc8000f8e00ff */
[----:B------:R-:W-:-:S04]  /*5fb0*/  IMAD.WIDE.U32 R10, P1, R5, UR5, R10 ;  /* 0x00000005050a7c25 */ /* 0x000fc8000f82000a */
[----:B------:R-:W-:-:S04]  /*5fc0*/  IMAD.WIDE.U32 R4, R5, UR4, RZ ;  /* 0x0000000405047c25 */ /* 0x000fc8000f8e00ff */
[----:B------:R-:W-:Y:S01]  /*5fd0*/  IMAD.MOV.U32 R4, RZ, RZ, R11 ;  /* 0x000000ffff047224 */ /* 0x000fe200078e000b */
[----:B------:R-:W-:Y:S01]  /*5fe0*/  IADD3 RZ, P3, R5, R10, RZ ;  /* 0x0000000a05ff7210 */ /* 0x000fe20007f7e0ff */
[----:B------:R-:W-:-:S04]  /*5ff0*/  IMAD.X R5, RZ, RZ, RZ, P1 ;  /* 0x000000ffff057224 */ /* 0x000fc800008e06ff */
[----:B------:R-:W-:-:S08]  /*6000*/  IMAD.WIDE.U32.X R4, R19, UR5, R4, P3 ;  /* 0x0000000513047c25 */ /* 0x000fd000098e0404 */
.L_x_120:
[--C-:B------:R-:W-:Y:S01]  /*6010*/  SHF.R.U64 R16, R4, UR7, R5.reuse ;  /* 0x0000000704107c19 */ /* 0x100fe20008001205 */
[----:B------:R-:W0:Y:S01]  /*6020*/  F2I.U32.TRUNC.NTZ R20, R20 ;  /* 0x0000001400147305 */ /* 0x000e22000020f000 */
[----:B------:R-:W-:Y:S01]  /*6030*/  SHF.R.U32.HI R4, RZ, UR7, R5 ;  /* 0x00000007ff047c19 */ /* 0x000fe20008011605 */
[----:B------:R-:W-:Y:S01]  /*6040*/  ULDC.64 UR4, c[0x0][0x620] ;  /* 0x0001880000047ab9 */ /* 0x000fe20000000a00 */
[----:B------:R-:W-:Y:S01]  /*6050*/  IADD3 R11, P1, RZ, -R16, RZ ;  /* 0x80000010ff0b7210 */ /* 0x000fe20007f3e0ff */
[----:B------:R-:W-:Y:S01]  /*6060*/  ULDC.64 UR6, c[0x0][0x640] ;  /* 0x0001900000067ab9 */ /* 0x000fe20000000a00 */
[----:B------:R-:W2:Y:S03]  /*6070*/  LDC R21, c[0x0][0x148] ;  /* 0x00005200ff157b82 */ /* 0x000ea60000000800 */
[----:B------:R-:W-:Y:S01]  /*6080*/  IMAD.X R4, RZ, RZ, ~R4, P1 ;  /* 0x000000ffff047224 */ /* 0x000fe200008e0e04 */
[----:B------:R-:W-:-:S03]  /*6090*/  ISETP.NE.U32.AND P1, PT, RZ, UR6, PT ;  /* 0x00000006ff007c0c */ /* 0x000fc6000bf25070 */
[----:B------:R-:W-:Y:S01]  /*60a0*/  IMAD R10, R4, UR4, RZ ;  /* 0x00000004040a7c24 */ /* 0x000fe2000f8e02ff */
[----:B------:R-:W-:Y:S01]  /*60b0*/  ISETP.NE.AND.EX P1, PT, RZ, UR7, PT, P1 ;  /* 0x00000007ff007c0c */ /* 0x000fe2000bf25310 */
[----:B------:R-:W-:Y:S01]  /*60c0*/  IMAD.WIDE.U32 R4, R11, UR4, R2 ;  /* 0x000000040b047c25 */ /* 0x000fe2000f8e0002 */
[----:B------:R-:W-:-:S03]  /*60d0*/  ULDC UR4, c[0x0][0x618] ;  /* 0x0001860000047ab9 */ /* 0x000fc60000000800 */
[----:B------:R-:W-:Y:S01]  /*60e0*/  IMAD R11, R11, UR5, R10 ;  /* 0x000000050b0b7c24 */ /* 0x000fe2000f8e020a */
[----:B------:R-:W-:Y:S01]  /*60f0*/  ULDC UR5, c[0x0][0x154] ;  /* 0x0000550000057ab9 */ /* 0x000fe20000000800 */
[----:B0-----:R-:W-:Y:S02]  /*6100*/  IMAD.MOV R10, RZ, RZ, -R20 ;  /* 0x000000ffff0a7224 */ /* 0x001fe400078e0a14 */
[----:B------:R-:W-:Y:S02]  /*6110*/  IMAD.IADD R5, R5, 0x1, R11 ;  /* 0x0000000105057824 */ /* 0x000fe400078e020b */
[----:B-1----:R-:W-:Y:S01]  /*6120*/  IMAD R17, R18, R10, R17 ;  /* 0x0000000a12117224 */ /* 0x002fe200078e0211 */
[----:B------:R-:W-:Y:S02]  /*6130*/  I2FP.F32.U32 R10, R6 ;  /* 0x00000006000a7245 */ /* 0x000fe40000201000 */
[--C-:B------:R-:W-:Y:S02]  /*6140*/  SHF.R.U64 R18, R4, UR4, R5.reuse ;  /* 0x0000000404127c19 */ /* 0x100fe40008001205 */
[----:B------:R-:W-:Y:S01]  /*6150*/  SHF.R.U32.HI R5, RZ, UR4, R5 ;  /* 0x00000004ff057c19 */ /* 0x000fe20008011605 */
[----:B------:R-:W-:Y:S01]  /*6160*/  FMUL R10, R10, UR5 ;  /* 0x000000050a0a7c20 */ /* 0x000fe20008400000 */
[----:B------:R-:W-:-:S02]  /*6170*/  ULDC UR4, c[0x0][0x608] ;  /* 0x0001820000047ab9 */ /* 0x000fc40000000800 */
[--C-:B------:R-:W-:Y:S01]  /*6180*/  SHF.R.U64 R20, R18, UR4, R5.reuse ;  /* 0x0000000412147c19 */ /* 0x100fe20008001205 */
[----:B------:R0:W1:Y:S01]  /*6190*/  F2I.U32.TRUNC.NTZ R22, R10 ;  /* 0x0000000a00167305 */ /* 0x000062000020f000 */
[----:B------:R-:W-:Y:S01]  /*61a0*/  SHF.R.U32.HI R5, RZ, UR4, R5 ;  /* 0x00000004ff057c19 */ /* 0x000fe20008011605 */
[----:B------:R-:W-:-:S03]  /*61b0*/  ULDC UR4, c[0x0][0x658] ;  /* 0x0001960000047ab9 */ /* 0x000fc60000000800 */
[--C-:B------:R-:W-:Y:S02]  /*61c0*/  SHF.R.U64 R19, R20, UR4, R5.reuse ;  /* 0x0000000414137c19 */ /* 0x100fe40008001205 */
[----:B------:R-:W-:-:S03]  /*61d0*/  SHF.R.U32.HI R23, RZ, UR4, R5 ;  /* 0x00000004ff177c19 */ /* 0x000fc60008011605 */
[----:B------:R-:W-:Y:S02]  /*61e0*/  IMAD.MOV.U32 R4, RZ, RZ, R19 ;  /* 0x000000ffff047224 */ /* 0x000fe400078e0013 */
[----:B------:R-:W-:Y:S01]  /*61f0*/  IMAD.MOV.U32 R5, RZ, RZ, R23 ;  /* 0x000000ffff057224 */ /* 0x000fe200078e0017 */
[----:B0-----:R-:W-:Y:S06]  /*6200*/  @!P1 BRA `(.L_x_121) ;  /* 0x0000000000289947 */ /* 0x001fec0003800000 */
        /* <DEDUP_REMOVED lines=10> */
.L_x_121:
[----:B------:R-:W-:Y:S01]  /*62b0*/  ULDC UR4, c[0x0][0x648] ;  /* 0x0001920000047ab9 */ /* 0x000fe20000000800 */
[----:B-1----:R-:W-:Y:S01]  /*62c0*/  IMAD.MOV R22, RZ, RZ, -R22 ;  /* 0x000000ffff167224 */ /* 0x002fe200078e0a16 */
[----:B------:R-:W-:Y:S01]  /*62d0*/  SHF.R.U64 R5, R4, UR4, R5 ;  /* 0x0000000404057c19 */ /* 0x000fe20008001205 */
[----:B------:R-:W-:Y:S01]  /*62e0*/  ULDC UR4, c[0x0][0x638] ;  /* 0x00018e0000047ab9 */ /* 0x000fe20000000800 */
[----:B------:R-:W-:Y:S01]  /*62f0*/  LOP3.LUT R4, R20, UR19, RZ, 0xc0, !PT ;  /* 0x0000001314047c12 */ /* 0x000fe2000f8ec0ff */
[----:B--2---:R-:W-:Y:S01]  /*6300*/  @P4 IMAD R17, R21, R22, R6 ;  /* 0x0000001615114224 */ /* 0x004fe200078e0206 */
[----:B------:R-:W-:Y:S01]  /*6310*/  LOP3.LUT R18, R18, UR18, RZ, 0xc0, !PT ;  /* 0x0000001212127c12 */ /* 0x000fe2000f8ec0ff */
[----:B------:R-:W-:Y:S01]  /*6320*/  IMAD.MOV R6, RZ, RZ, -R5 ;  /* 0x000000ffff067224 */ /* 0x000fe200078e0a05 */
[----:B------:R-:W-:Y:S01]  /*6330*/  ULDC UR5, c[0x0][0x610] ;  /* 0x0001840000057ab9 */ /* 0x000fe20000000800 */
[----:B------:R-:W-:Y:S02]  /*6340*/  IMAD R4, R5, UR20, R4 ;  /* 0x0000001405047c24 */ /* 0x000fe4000f8e0204 */
[----:B------:R-:W-:Y:S01]  /*6350*/  IMAD R19, R6, UR4, R19 ;  /* 0x0000000406137c24 */ /* 0x000fe2000f8e0213 */
[----:B------:R-:W-:Y:S01]  /*6360*/  ULDC UR4, c[0x0][0x600] ;  /* 0x0001800000047ab9 */ /* 0x000fe20000000800 */
[----:B------:R-:W-:-:S02]  /*6370*/  IMAD R17, R4, UR5, R17 ;  /* 0x0000000504117c24 */ /* 0x000fc4000f8e0211 */
[----:B------:R-:W-:Y:S02]  /*6380*/  IMAD R6, R19, UR4, R18 ;  /* 0x0000000413067c24 */ /* 0x000fe4000f8e0212 */
[----:B------:R-:W-:Y:S02]  /*6390*/  IMAD.MOV.U32 R10, RZ, RZ, 0x1 ;  /* 0x00000001ff0a7424 */ /* 0x000fe400078e00ff */
[----:B------:R-:W-:Y:S01]  /*63a0*/  IMAD.MOV.U32 R5, RZ, RZ, R16 ;  /* 0x000000ffff057224 */ /* 0x000fe200078e0010 */
[----:B------:R-:W-:Y:S02]  /*63b0*/  SEL R4, R6, R17, !P4 ;  /* 0x0000001106047207 */ /* 0x000fe40006000000 */
[----:B------:R-:W-:-:S07]  /*63c0*/  SEL R6, R17, R6, !P4 ;  /* 0x0000000611067207 */ /* 0x000fce0006000000 */
.L_x_119:
[----:B------:R-:W-:Y:S05]  /*63d0*/  BSYNC B1 ;  /* 0x0000000000017941 */ /* 0x000fea0003800000 */
.L_x_118:
[----:B------:R-:W-:-:S13]  /*63e0*/  LOP3.LUT P1, RZ, R10, 0xff, RZ, 0xc0, !PT ;  /* 0x000000ff0aff7812 */ /* 0x000fda000782c0ff */
[----:B------:R-:W-:Y:S05]  /*63f0*/  @P1 BRA `(.L_x_122) ;  /* 0xfffffff400401947 */ /* 0x000fea000383ffff */
[----:B------:R-:W-:Y:S05]  /*6400*/  BSYNC B0 ;  /* 0x0000000000007941 */ /* 0x000fea0003800000 */
.L_x_110:
[----:B------:R-:W-:-:S03]  /*6410*/  UMOV UR4, 0xffffffff ;  /* 0xffffffff00047882 */ /* 0x000fc60000000000 */
[----:B------:R-:W-:Y:S05]  /*6420*/  BRA.DIV UR4, `(.L_x_123) ;  /* 0x0000000604287947 */ /* 0x000fea000b800000 */
[----:B------:R-:W-:-:S13]  /*6430*/  ELECT P0, URZ, PT ;  /* 0x00000000003f782f */ /* 0x000fda0003800000 */
.L_x_138:
[----:B------:R-:W-:Y:S04]  /*6440*/  BSSY B0, `(.L_x_124) ;  /* 0x0000022000007945 */ /* 0x000fe80003800000 */
[----:B------:R-:W-:Y:S05]  /*6450*/  @!P0 BRA `(.L_x_125) ;  /* 0x0000000000808947 */ /* 0x000fea0003800000 */
[----:B------:R-:W-:-:S04]  /*6460*/  LOP3.LUT R7, R7, 0x2, RZ, 0xfc, !PT ;  /* 0x0000000207077812 */ /* 0x000fc800078efcff */
[----:B------:R-:W-:-:S13]  /*6470*/  ISETP.NE.AND P0, PT, R7, 0x3, PT ;  /* 0x000000030700780c */ /* 0x000fda0003f05270 */
[----:B------:R-:W-:Y:S05]  /*6480*/  @!P0 BRA `(.L_x_126) ;  /* 0x0000000000048947 */ /* 0x000fea0003800000 */
[----:B------:R-:W-:Y:S01]  /*6490*/  BPT.TRAP 0x1 ;  /* 0x000000040000795c */ /* 0x000fe20000300000 */
.L_x_126:
[----:B------:R-:W0:Y:S01]  /*64a0*/  S2R R3, SR_CgaCtaId ;  /* 0x0000000000037919 */ /* 0x000e220000008800 */
[----:B------:R-:W-:Y:S02]  /*64b0*/  MOV R0, 0x400 ;  /* 0x0000040000007802 */ /* 0x000fe40000000f00 */
[----:B------:R-:W-:Y:S02]  /*64c0*/  SHF.L.U32 R2, R12, 0x1f, RZ ;  /* 0x0000001f0c027819 */ /* 0x000fe400000006ff */
[----:B0-----:R-:W-:-:S05]  /*64d0*/  LEA R0, R3, R0, 0x18 ;  /* 0x0000000003007211 */ /* 0x001fca00078ec0ff */
[----:B------:R-:W-:-:S04]  /*64e0*/  VIADD R0, R0, 0x18 ;  /* 0x0000001800007836 */ /* 0x000fc80000000000 */
[C---:B------:R-:W-:Y:S02]  /*64f0*/  IMAD R7, R15.reuse, 0x8, R0 ;  /* 0x000000080f077824 */ /* 0x040fe400078e0200 */
[----:B------:R-:W-:Y:S02]  /*6500*/  VIADD R15, R15, 0x1 ;  /* 0x000000010f0f7836 */ /* 0x000fe40000000000 */
[----:B------:R-:W0:Y:S03]  /*6510*/  SYNCS.PHASECHK.TRANS64.TRYWAIT P0, [R7+URZ], R2 ;  /* 0x00000002070075a7 */ /* 0x000e26000800017f */
[----:B------:R-:W-:-:S04]  /*6520*/  ISETP.NE.AND P1, PT, R15, 0x3, PT ;  /* 0x000000030f00780c */ /* 0x000fc80003f25270 */
[----:B------:R-:W-:Y:S02]  /*6530*/  SEL R3, RZ, 0x1, P1 ;  /* 0x00000001ff037807 */ /* 0x000fe40000800000 */
[----:B------:R-:W-:Y:S02]  /*6540*/  SEL R15, R15, RZ, P1 ;  /* 0x000000ff0f0f7207 */ /* 0x000fe40000800000 */
[----:B------:R-:W-:-:S03]  /*6550*/  LOP3.LUT R9, R12, R3, RZ, 0x3c, !PT ;  /* 0x000000030c097212 */ /* 0x000fc600078e3cff */
[----:B------:R-:W-:Y:S01]  /*6560*/  IMAD R6, R15, 0x8, R0 ;  /* 0x000000080f067824 */ /* 0x000fe200078e0200 */
[----:B------:R-:W-:Y:S01]  /*6570*/  SHF.L.U32 R5, R9, 0x1f, RZ ;  /* 0x0000001f09057819 */ /* 0x000fe200000006ff */
[----:B0-----:R-:W-:Y:S06]  /*6580*/  @!P0 BRA `(.L_x_127) ;  /* 0x0000000000f48947 */ /* 0x001fec0003800000 */
.L_x_139:
[----:B------:R-:W1:Y:S01]  /*6590*/  SYNCS.PHASECHK.TRANS64.TRYWAIT P0, [R6+URZ], R5 ;  /* 0x00000005060075a7 */ /* 0x000e62000800017f */
[----:B0-----:R-:W-:-:S05]  /*65a0*/  VIADD R2, R15, 0x1 ;  /* 0x000000010f027836 */ /* 0x001fca0000000000 */
[----:B------:R-:W-:-:S04]  /*65b0*/  ISETP.NE.AND P1, PT, R2, 0x3, PT ;  /* 0x000000030200780c */ /* 0x000fc80003f25270 */
[----:B------:R-:W-:Y:S02]  /*65c0*/  SEL R4, RZ, 0x1, P1 ;  /* 0x00000001ff047807 */ /* 0x000fe40000800000 */
[----:B------:R-:W-:Y:S02]  /*65d0*/  SEL R3, R2, RZ, P1 ;  /* 0x000000ff02037207 */ /* 0x000fe40000800000 */
[----:B------:R-:W-:Y:S01]  /*65e0*/  LOP3.LUT R4, R9, R4, RZ, 0x3c, !PT ;  /* 0x0000000409047212 */ /* 0x000fe200078e3cff */
[----:B-1----:R-:W-:Y:S06]  /*65f0*/  @!P0 BRA `(.L_x_128) ;  /* 0x0000000000ec8947 */ /* 0x002fec0003800000 */
.L_x_140:
[----:B------:R-:W-:Y:S01]  /*6600*/  IMAD R3, R3, 0x8, R0 ;  /* 0x0000000803037824 */ /* 0x000fe200078e0200 */
[----:B------:R-:W-:-:S07]  /*6610*/  SHF.L.U32 R0, R4, 0x1f, RZ ;  /* 0x0000001f04007819 */ /* 0x000fce00000006ff */
.L_x_129:
[----:B-1----:R1:W2:Y:S02]  /*6620*/  SYNCS.PHASECHK.TRANS64.TRYWAIT P0, [R3+URZ], R0 ;  /* 0x00000000030075a7 */ /* 0x0022a4000800017f */
[----:B--2---:R-:W-:Y:S05]  /*6630*/  @!P0 NANOSLEEP.SYNCS 0x989680 ;  /* 0x009896800000895d */ /* 0x004fea0003900000 */
[----:B------:R-:W2:Y:S02]  /*6640*/  @!P0 SYNCS.PHASECHK.TRANS64 P0, [R3+URZ], R0 ;  /* 0x00000000030085a7 */ /* 0x000ea4000800007f */
[----:B--2---:R-:W-:Y:S05]  /*6650*/  @!P0 BRA `(.L_x_129) ;  /* 0xfffffffc00f08947 */ /* 0x004fea000383ffff */
.L_x_125:
[----:B------:R-:W-:Y:S05]  /*6660*/  BSYNC B0 ;  /* 0x0000000000007941 */ /* 0x000fea0003800000 */
.L_x_124:
[----:B------:R-:W-:Y:S05]  /*6670*/  EXIT ;  /* 0x000000000000794d */ /* 0x000fea0003800000 */
.L_x_19:
[----:B0-----:R-:W-:-:S04]  /*6680*/  IMAD.U32 R17, RZ, RZ, UR15 ;  /* 0x0000000fff117e24 */ /* 0x001fc8000f8e00ff */
[----:B------:R0:W1:Y:S03]  /*6690*/  SYNCS.PHASECHK.TRANS64.TRYWAIT P0, [R17+URZ+-0x8], R16 ;  /* 0xfffff810110075a7 */ /* 0x000066000800017f */
[----:B-1----:R-:W-:Y:S05]  /*66a0*/  @!P0 NANOSLEEP.SYNCS 0x989680 ;  /* 0x009896800000895d */ /* 0x002fea0003900000 */
[----:B------:R-:W1:Y:S02]  /*66b0*/  @!P0 SYNCS.PHASECHK.TRANS64 P0, [R17+URZ+-0x8], R16 ;  /* 0xfffff810110085a7 */ /* 0x000e64000800007f */
[----:B-1----:R-:W-:Y:S05]  /*66c0*/  @!P0 BRA `(.L_x_19) ;  /* 0xfffffffc00ec8947 */ /* 0x002fea000383ffff */
[----:B------:R-:W-:Y:S05]  /*66d0*/  BRA `(.L_x_130) ;  /* 0xffffffb000047947 */ /* 0x000fea000383ffff */
.L_x_24:
[----:B-1----:R-:W-:-:S04]  /*66e0*/  IMAD.U32 R17, RZ, RZ, UR6 ;  /* 0x00000006ff117e24 */ /* 0x002fc8000f8e00ff */
[----:B------:R1:W4:Y:S03]  /*66f0*/  SYNCS.PHASECHK.TRANS64.TRYWAIT P0, [R17+URZ], R16 ;  /* 0x00000010110075a7 */ /* 0x000326000800017f */
[----:B----4-:R-:W-:Y:S05]  /*6700*/  @!P0 NANOSLEEP.SYNCS 0x989680 ;  /* 0x009896800000895d */ /* 0x010fea0003900000 */
[----:B------:R-:W4:Y:S02]  /*6710*/  @!P0 SYNCS.PHASECHK.TRANS64 P0, [R17+URZ], R16 ;  /* 0x00000010110085a7 */ /* 0x000f24000800007f */
[----:B----4-:R-:W-:Y:S05]  /*6720*/  @!P0 BRA `(.L_x_24) ;  /* 0xfffffffc00ec8947 */ /* 0x010fea000383ffff */
[----:B------:R-:W-:Y:S05]  /*6730*/  BRA `(.L_x_23) ;  /* 0xffffffb000ac7947 */ /* 0x000fea000383ffff */
.L_x_30:
[----:B-1----:R-:W-:-:S04]  /*6740*/  IMAD.U32 R19, RZ, RZ, UR9 ;  /* 0x00000009ff137e24 */ /* 0x002fc8000f8e00ff */
[----:B------:R1:W4:Y:S03]  /*6750*/  SYNCS.PHASECHK.TRANS64.TRYWAIT P0, [R19+URZ], R18 ;  /* 0x00000012130075a7 */ /* 0x000326000800017f */
[----:B----4-:R-:W-:Y:S05]  /*6760*/  @!P0 NANOSLEEP.SYNCS 0x989680 ;  /* 0x009896800000895d */ /* 0x010fea0003900000 */
[----:B------:R-:W4:Y:S02]  /*6770*/  @!P0 SYNCS.PHASECHK.TRANS64 P0, [R19+URZ], R18 ;  /* 0x00000012130085a7 */ /* 0x000f24000800007f */
[----:B----4-:R-:W-:Y:S05]  /*6780*/  @!P0 BRA `(.L_x_30) ;  /* 0xfffffffc00ec8947 */ /* 0x010fea000383ffff */
[----:B------:R-:W-:Y:S05]  /*6790*/  BRA `(.L_x_29) ;  /* 0xffffffb800007947 */ /* 0x000fea000383ffff */
.L_x_38:
[----:B0-----:R-:W-:-:S04]  /*67a0*/  IMAD.U32 R17, RZ, RZ, UR15 ;  /* 0x0000000fff117e24 */ /* 0x001fc8000f8e00ff */
[----:B------:R0:W1:Y:S03]  /*67b0*/  SYNCS.PHASECHK.TRANS64.TRYWAIT P0, [R17+URZ+0x8], R16 ;  /* 0x00000810110075a7 */ /* 0x000066000800017f */
[----:B-1----:R-:W-:Y:S05]  /*67c0*/  @!P0 NANOSLEEP.SYNCS 0x989680 ;  /* 0x009896800000895d */ /* 0x002fea0003900000 */
[----:B------:R-:W1:Y:S02]  /*67d0*/  @!P0 SYNCS.PHASECHK.TRANS64 P0, [R17+URZ+0x8], R16 ;  /* 0x00000810110085a7 */ /* 0x000e64000800007f */
[----:B-1----:R-:W-:Y:S05]  /*67e0*/  @!P0 BRA `(.L_x_38) ;  /* 0xfffffffc00ec8947 */ /* 0x002fea000383ffff */
[----:B------:R-:W-:Y:S05]  /*67f0*/  BRA `(.L_x_131) ;  /* 0xffffffc0004c7947 */ /* 0x000fea000383ffff */
.L_x_111:
[----:B------:R-:W-:Y:S01]  /*6800*/  BSSY B1, `(.L_x_132) ;  /* 0x0000006000017945 */ /* 0x000fe20003800000 */
[----:B------:R-:W-:-:S07]  /*6810*/  IMAD.MOV.U32 R10, RZ, RZ, -0x1 ;  /* 0xffffffffff0a7424 */ /* 0x000fce00078e00ff */
[----:B------:R-:W-:Y:S05]  /*6820*/  WARPSYNC.COLLECTIVE R10, `(.L_x_133) ;  /* 0x000000000a0c7348 */ /* 0x000fea0003c00000 */
[----:B------:R-:W-:Y:S02]  /*6830*/  ELECT P1, UR62, PT ;  /* 0x00000000003e782f */ /* 0x000fe40003820000 */
[----:B------:R-:W-:Y:S01]  /*6840*/  MOV R10, UR62 ;  /* 0x0000003e000a7c02 */ /* 0x000fe20008000f00 */
[----:B------:R-:W-:Y:S10]  /*6850*/  ENDCOLLECTIVE ;  /* 0x000000000000791b */ /* 0x000ff40003800000 */
.L_x_133:
[----:B------:R-:W-:Y:S05]  /*6860*/  BSYNC B1 ;  /* 0x0000000000017941 */ /* 0x000fea0003800000 */
.L_x_132:
[----:B------:R-:W-:Y:S05]  /*6870*/  BRA `(.L_x_134) ;  /* 0xfffffff0002c7947 */ /* 0x000fea000383ffff */
.L_x_114:
[----:B-1----:R1:W2:Y:S02]  /*6880*/  SYNCS.PHASECHK.TRANS64.TRYWAIT P1, [R19+URZ+0x18], R10 ;  /* 0x0000180a130075a7 */ /* 0x0022a4000802017f */
[----:B--2---:R-:W-:Y:S05]  /*6890*/  @!P1 NANOSLEEP.SYNCS 0x989680 ;  /* 0x009896800000995d */ /* 0x004fea0003900000 */
[----:B------:R-:W2:Y:S02]  /*68a0*/  @!P1 SYNCS.PHASECHK.TRANS64 P1, [R19+URZ+0x18], R10 ;  /* 0x0000180a130095a7 */ /* 0x000ea4000802007f */
[----:B--2---:R-:W-:Y:S05]  /*68b0*/  @!P1 BRA `(.L_x_114) ;  /* 0xfffffffc00f09947 */ /* 0x004fea000383ffff */
[----:B------:R-:W-:Y:S05]  /*68c0*/  BRA `(.L_x_135) ;  /* 0xfffffff000607947 */ /* 0x000fea000383ffff */
.L_x_123:
[----:B------:R-:W-:Y:S01]  /*68d0*/  BSSY B0, `(.L_x_136) ;  /* 0x0000006000007945 */ /* 0x000fe20003800000 */
[----:B------:R-:W-:-:S07]  /*68e0*/  IMAD.MOV.U32 R10, RZ, RZ, -0x1 ;  /* 0xffffffffff0a7424 */ /* 0x000fce00078e00ff */
[----:B------:R-:W-:Y:S05]  /*68f0*/  WARPSYNC.COLLECTIVE R10, `(.L_x_137) ;  /* 0x000000000a0c7348 */ /* 0x000fea0003c00000 */
[----:B------:R-:W-:Y:S02]  /*6900*/  ELECT P1, UR62, PT ;  /* 0x00000000003e782f */ /* 0x000fe40003820000 */
[----:B------:R-:W-:Y:S01]  /*6910*/  MOV R10, UR62 ;  /* 0x0000003e000a7c02 */ /* 0x000fe20008000f00 */
[----:B------:R-:W-:Y:S10]  /*6920*/  ENDCOLLECTIVE ;  /* 0x000000000000791b */ /* 0x000ff40003800000 */
.L_x_137:
[----:B------:R-:W-:Y:S05]  /*6930*/  BSYNC B0 ;  /* 0x0000000000007941 */ /* 0x000fea0003800000 */
.L_x_136:
[----:B------:R-:W-:Y:S01]  /*6940*/  PLOP3.LUT P0, PT, P1, PT, PT, 0x80, 0x0 ;  /* 0x000000000000781c */ /* 0x000fe20000f0f070 */
[----:B------:R-:W-:-:S12]  /*6950*/  BRA `(.L_x_138) ;  /* 0xfffffff800b87947 */ /* 0x000fd8000383ffff */
.L_x_127:
[----:B0-----:R0:W1:Y:S02]  /*6960*/  SYNCS.PHASECHK.TRANS64.TRYWAIT P0, [R7+URZ], R2 ;  /* 0x00000002070075a7 */ /* 0x001064000800017f */
[----:B-1----:R-:W-:Y:S05]  /*6970*/  @!P0 NANOSLEEP.SYNCS 0x989680 ;  /* 0x009896800000895d */ /* 0x002fea0003900000 */
[----:B------:R-:W1:Y:S02]  /*6980*/  @!P0 SYNCS.PHASECHK.TRANS64 P0, [R7+URZ], R2 ;  /* 0x00000002070085a7 */ /* 0x000e64000800007f */
[----:B-1----:R-:W-:Y:S05]  /*6990*/  @!P0 BRA `(.L_x_127) ;  /* 0xfffffffc00f08947 */ /* 0x002fea000383ffff */
[----:B------:R-:W-:Y:S05]  /*69a0*/  BRA `(.L_x_139) ;  /* 0xfffffff800f87947 */ /* 0x000fea000383ffff */
.L_x_128:
[----:B0-----:R0:W1:Y:S02]  /*69b0*/  SYNCS.PHASECHK.TRANS64.TRYWAIT P0, [R6+URZ], R5 ;  /* 0x00000005060075a7 */ /* 0x001064000800017f */
[----:B-1----:R-:W-:Y:S05]  /*69c0*/  @!P0 NANOSLEEP.SYNCS 0x989680 ;  /* 0x009896800000895d */ /* 0x002fea0003900000 */
[----:B------:R-:W1:Y:S02]  /*69d0*/  @!P0 SYNCS.PHASECHK.TRANS64 P0, [R6+URZ], R5 ;  /* 0x00000005060085a7 */ /* 0x000e64000800007f */
[----:B-1----:R-:W-:Y:S05]  /*69e0*/  @!P0 BRA `(.L_x_128) ;  /* 0xfffffffc00f08947 */ /* 0x002fea000383ffff */
[----:B------:R-:W-:Y:S05]  /*69f0*/  BRA `(.L_x_140) ;  /* 0xfffffffc00007947 */ /* 0x000fea000383ffff */
.L_x_141:
[----:B------:R-:W-:-:S00]  /*6a00*/  BRA `(.L_x_141) ;  /* 0xfffffffc00fc7947 */ /* 0x000fc0000383ffff */
[----:B------:R-:W-:-:S00]  /*6a10*/  NOP ;  /* 0x0000000000007918 */ /* 0x000fc00000000000 */
        /* <DEDUP_REMOVED lines=14> */
.L_x_142:


//--------------------- .nv.shared._ZN7cutlass13device_kernelINS_4gemm6kernel13GemmUniversalIN4cute5tupleIJiiiiEEENS1_10collective13CollectiveMmaINS1_37MainloopSm90TmaGmmaWarpSpecializedFP8ILi3ENS5_IJNS4_1CILi2EEENSA_ILi1EEESC_EEENS1_32KernelTmaWarpSpecializedPingpongEEENS5_IJNSA_ILi64EEESG_SG_EEENS_12float_e5m2_tENS5_IJlSC_lEEESI_SJ_NS4_8TiledMMAINS4_8MMA_AtomIJNS4_4SM904GMMA30MMA_64x64x32_F32E5M2E5M2_SS_TNILNSN_7ScaleInE1ELSP_1EEEEEENS4_6LayoutINS5_IJSC_SC_SC_EEENS5_IJNSA_ILi0EEESU_SU_EEEEENS5_IJNS4_10UnderscoreESX_SX_EEEEENS4_13SM90_TMA_LOADENS4_14ComposedLayoutINS4_7SwizzleILi2ELi4ELi3EEENS4_18smem_ptr_flag_bitsILi8EEENSS_INS5_IJNSA_ILi8EEESG_EEENS5_IJSG_SC_EEEEEEEvNS4_8identityENS4_23SM90_TMA_LOAD_MULTICASTES1A_vS1B_EENS_8epilogue10collective6detail29Sm90TmaWarpSpecializedAdapterINS1F_15DefaultEpilogueISI_SJ_SJ_NS1E_6thread17LinearCombinationISI_Li1EffLNS1J_9ScaleType4KindE0ELNS_15FloatRoundStyleE2ESI_EENS1_15EpilogueDefaultEEEEEvvEEEEvNT_6ParamsE --------------------------
	.section	.nv.shared._ZN7cutlass13device_kernelINS_4gemm6kernel13GemmUniversalIN4cute5tupleIJiiiiEEENS1_10collective13CollectiveMmaINS1_37MainloopSm90TmaGmmaWarpSpecializedFP8ILi3ENS5_IJNS4_1CILi2EEENSA_ILi1EEESC_EEENS1_32KernelTmaWarpSpecializedPingpongEEENS5_IJNSA_ILi64EEESG_SG_EEENS_12float_e5m2_tENS5_IJlSC_lEEESI_SJ_NS4_8TiledMMAINS4_8MMA_AtomIJNS4_4SM904GMMA30MMA_64x64x32_F32E5M2E5M2_SS_TNILNSN_7ScaleInE1ELSP_1EEEEEENS4_6LayoutINS5_IJSC_SC_SC_EEENS5_IJNSA_ILi0EEESU_SU_EEEEENS5_IJNS4_10UnderscoreESX_SX_EEEEENS4_13SM90_TMA_LOADENS4_14ComposedLayoutINS4_7SwizzleILi2ELi4ELi3EEENS4_18smem_ptr_flag_bitsILi8EEENSS_INS5_IJNSA_ILi8EEESG_EEENS5_IJSG_SC_EEEEEEEvNS4_8identityENS4_23SM90_TMA_LOAD_MULTICASTES1A_vS1B_EENS_8epilogue10collective6detail29Sm90TmaWarpSpecializedAdapterINS1F_15DefaultEpilogueISI_SJ_SJ_NS1E_6thread17LinearCombinationISI_Li1EffLNS1J_9ScaleType4KindE0ELNS_15FloatRoundStyleE2ESI_EENS1_15EpilogueDefaultEEEEEvvEEEEvNT_6ParamsE,"aw",@nobits
	.sectionflags	@""
	.align	16
	.zero		1024


//--------------------- .nv.shared.reserved.0     --------------------------
	.section	.nv.shared.reserved.0,"aw",@nobits
	.weak		__nv_reservedSMEM_offset_0_alias
	.size		__nv_reservedSMEM_offset_0_alias, 0, 0
	.other		__nv_reservedSMEM_offset_0_alias,@"STO_CUDA_RESERVED_SHARED STV_DEFAULT"
__nv_reservedSMEM_offset_0_alias:
	.zero		0


//--------------------- .nv.global                --------------------------
	.section	.nv.global,"aw",@nobits
.nv.global:
	.type		_ZN39_INTERNAL_4c2f13dc_4_k_cu_5479c0de_49744cute1_E,@object
	.size		_ZN39_INTERNAL_4c2f13dc_4_k_cu_5479c0de_49744cute1_E,(_ZN39_INTERNAL_4c2f13dc_4_k_cu_5479c0de_49744cuda3std3__45__cpo6cbeginE - _ZN39_INTERNAL_4c2f13dc_4_k_cu_5479c0de_49744cute1_E)
_ZN39_INTERNAL_4c2f13dc_4_k_cu_5479c0de_49744cute1_E:
	.zero		1
	.type		_ZN39_INTERNAL_4c2f13dc_4_k_cu_5479c0de_49744cuda3std3__45__cpo6cbeginE,@object
	.size		_ZN39_INTERNAL_4c2f13dc_4_k_cu_5479c0de_49744cuda3std3__45__cpo6cbeginE,(_ZN39_INTERNAL_4c2f13dc_4_k_cu_5479c0de_49744cuda3std3__48in_placeE - _ZN39_INTERNAL_4c2f13dc_4_k_cu_5479c0de_49744cuda3std3__45__cpo6cbeginE)
_ZN39_INTERNAL_4c2f13dc_4_k_cu_5479c0de_49744cuda3std3__45__cpo6cbeginE:
	.zero		1
	.type		_ZN39_INTERNAL_4c2f13dc_4_k_cu_5479c0de_49744cuda3std3__48in_placeE,@object
	.size		_ZN39_INTERNAL_4c2f13dc_4_k_cu_5479c0de_49744cuda3std3__48in_placeE,(_ZN39_INTERNAL_4c2f13dc_4_k_cu_5479c0de_49744cuda3std6ranges3__45__cpo9iter_moveE - _ZN39_INTERNAL_4c2f13dc_4_k_cu_5479c0de_49744cuda3std3__48in_placeE)
_ZN39_INTERNAL_4c2f13dc_4_k_cu_5479c0de_49744cuda3std3__48in_placeE:
	.zero		1
	.type		_ZN39_INTERNAL_4c2f13dc_4_k_cu_5479c0de_49744cuda3std6ranges3__45__cpo9iter_moveE,@object
	.size		_ZN39_INTERNAL_4c2f13dc_4_k_cu_5479c0de_49744cuda3std6ranges3__45__cpo9iter_moveE,(_ZN39_INTERNAL_4c2f13dc_4_k_cu_5479c0de_49744cuda3std3__45__cpo5beginE - _ZN39_INTERNAL_4c2f13dc_4_k_cu_5479c0de_49744cuda3std6ranges3__45__cpo9iter_moveE)
_ZN39_INTERNAL_4c2f13dc_4_k_cu_5479c0de_49744cuda3std6ranges3__45__cpo9iter_moveE:
	.zero		1
	.type		_ZN39_INTERNAL_4c2f13dc_4_k_cu_5479c0de_49744cuda3std3__45__cpo5beginE,@object
	.size		_ZN39_INTERNAL_4c2f13dc_4_k_cu_5479c0de_49744cuda3std3__45__cpo5beginE,(_ZN39_INTERNAL_4c2f13dc_4_k_cu_5479c0de_49744cuda3std3__441_GLOBAL__N__4c2f13dc_4_k_cu_5479c0de_49746ignoreE - _ZN39_INTERNAL_4c2f13dc_4_k_cu_5479c0de_49744cuda3std3__45__cpo5beginE)
_ZN39_INTERNAL_4c2f13dc_4_k_cu_5479c0de_49744cuda3std3__45__cpo5beginE:
	.zero		1
	.type		_ZN39_INTERNAL_4c2f13dc_4_k_cu_5479c0de_49744cuda3std3__441_GLOBAL__N__4c2f13dc_4_k_cu_5479c0de_49746ignoreE,@object
	.size		_ZN39_INTERNAL_4c2f13dc_4_k_cu_5479c0de_49744cuda3std3__441_GLOBAL__N__4c2f13dc_4_k_cu_5479c0de_49746ignoreE,(_ZN39_INTERNAL_4c2f13dc_4_k_cu_5479c0de_49744cute7productE - _ZN39_INTERNAL_4c2f13dc_4_k_cu_5479c0de_49744cuda3std3__441_GLOBAL__N__4c2f13dc_4_k_cu_5479c0de_49746ignoreE)
_ZN39_INTERNAL_4c2f13dc_4_k_cu_5479c0de_49744cuda3std3__441_GLOBAL__N__4c2f13dc_4_k_cu_5479c0de_49746ignoreE:
	.zero		1
	.type		_ZN39_INTERNAL_4c2f13dc_4_k_cu_5479c0de_49744cute7productE,@object
	.size		_ZN39_INTERNAL_4c2f13dc_4_k_cu_5479c0de_49744cute7productE,(_ZN39_INTERNAL_4c2f13dc_4_k_cu_5479c0de_49744cuda3std3__45__cpo3endE - _ZN39_INTERNAL_4c2f13dc_4_k_cu_5479c0de_49744cute7productE)
_ZN39_INTERNAL_4c2f13dc_4_k_cu_5479c0de_49744cute7productE:
	.zero		1
	.type		_ZN39_INTERNAL_4c2f13dc_4_k_cu_5479c0de_49744cuda3std3__45__cpo3endE,@object
	.size		_ZN39_INTERNAL_4c2f13dc_4_k_cu_5479c0de_49744cuda3std3__45__cpo3endE,(_ZN39_INTERNAL_4c2f13dc_4_k_cu_5479c0de_49744cuda3std3__419piecewise_constructE - _ZN39_INTERNAL_4c2f13dc_4_k_cu_5479c0de_49744cuda3std3__45__cpo3endE)
_ZN39_INTERNAL_4c2f13dc_4_k_cu_5479c0de_49744cuda3std3__45__cpo3endE:
	.zero		1
	.type		_ZN39_INTERNAL_4c2f13dc_4_k_cu_5479c0de_49744cuda3std3__419piecewise_constructE,@object
	.size		_ZN39_INTERNAL_4c2f13dc_4_k_cu_5479c0de_49744cuda3std3__419piecewise_constructE,(_ZN39_INTERNAL_4c2f13dc_4_k_cu_5479c0de_49744cuda3std3__45__cpo4cendE - _ZN39_INTERNAL_4c2f13dc_4_k_cu_5479c0de_49744cuda3std3__419piecewise_constructE)
_ZN39_INTERNAL_4c2f13dc_4_k_cu_5479c0de_49744cuda3std3__419piecewise_constructE:
	.zero		1
	.type		_ZN39_INTERNAL_4c2f13dc_4_k_cu_5479c0de_49744cuda3std3__45__cpo4cendE,@object
	.size		_ZN39_INTERNAL_4c2f13dc_4_k_cu_5479c0de_49744cuda3std3__45__cpo4cendE,(_ZN39_INTERNAL_4c2f13dc_4_k_cu_5479c0de_49744cuda3std6ranges3__45__cpo4swapE - _ZN39_INTERNAL_4c2f13dc_4_k_cu_5479c0de_49744cuda3std3__45__cpo4cendE)
_ZN39_INTERNAL_4c2f13dc_4_k_cu_5479c0de_49744cuda3std3__45__cpo4cendE:
	.zero		1
	.type		_ZN39_INTERNAL_4c2f13dc_4_k_cu_5479c0de_49744cuda3std6ranges3__45__cpo4swapE,@object
	.size		_ZN39_INTERNAL_4c2f13dc_4_k_cu_5479c0de_49744cuda3std6ranges3__45__cpo4swapE,(.L_7 - _ZN39_INTERNAL_4c2f13dc_4_k_cu_5479c0de_49744cuda3std6ranges3__45__cpo4swapE)
_ZN39_INTERNAL_4c2f13dc_4_k_cu_5479c0de_49744cuda3std6ranges3__45__cpo4swapE:
	.zero		1
.L_7:


//--------------------- .nv.constant0._ZN7cutlass13device_kernelINS_4gemm6kernel13GemmUniversalIN4cute5tupleIJiiiiEEENS1_10collective13CollectiveMmaINS1_37MainloopSm90TmaGmmaWarpSpecializedFP8ILi3ENS5_IJNS4_1CILi2EEENSA_ILi1EEESC_EEENS1_32KernelTmaWarpSpecializedPingpongEEENS5_IJNSA_ILi64EEESG_SG_EEENS_12float_e5m2_tENS5_IJlSC_lEEESI_SJ_NS4_8TiledMMAINS4_8MMA_AtomIJNS4_4SM904GMMA30MMA_64x64x32_F32E5M2E5M2_SS_TNILNSN_7ScaleInE1ELSP_1EEEEEENS4_6LayoutINS5_IJSC_SC_SC_EEENS5_IJNSA_ILi0EEESU_SU_EEEEENS5_IJNS4_10UnderscoreESX_SX_EEEEENS4_13SM90_TMA_LOADENS4_14ComposedLayoutINS4_7SwizzleILi2ELi4ELi3EEENS4_18smem_ptr_flag_bitsILi8EEENSS_INS5_IJNSA_ILi8EEESG_EEENS5_IJSG_SC_EEEEEEEvNS4_8identityENS4_23SM90_TMA_LOAD_MULTICASTES1A_vS1B_EENS_8epilogue10collective6detail29Sm90TmaWarpSpecializedAdapterINS1F_15DefaultEpilogueISI_SJ_SJ_NS1E_6thread17LinearCombinationISI_Li1EffLNS1J_9ScaleType4KindE0ELNS_15FloatRoundStyleE2ESI_EENS1_15EpilogueDefaultEEEEEvvEEEEvNT_6ParamsE --------------------------
	.section	.nv.constant0._ZN7cutlass13device_kernelINS_4gemm6kernel13GemmUniversalIN4cute5tupleIJiiiiEEENS1_10collective13CollectiveMmaINS1_37MainloopSm90TmaGmmaWarpSpecializedFP8ILi3ENS5_IJNS4_1CILi2EEENSA_ILi1EEESC_EEENS1_32KernelTmaWarpSpecializedPingpongEEENS5_IJNSA_ILi64EEESG_SG_EEENS_12float_e5m2_tENS5_IJlSC_lEEESI_SJ_NS4_8TiledMMAINS4_8MMA_AtomIJNS4_4SM904GMMA30MMA_64x64x32_F32E5M2E5M2_SS_TNILNSN_7ScaleInE1ELSP_1EEEEEENS4_6LayoutINS5_IJSC_SC_SC_EEENS5_IJNSA_ILi0EEESU_SU_EEEEENS5_IJNS4_10UnderscoreESX_SX_EEEEENS4_13SM90_TMA_LOADENS4_14ComposedLayoutINS4_7SwizzleILi2ELi4ELi3EEENS4_18smem_ptr_flag_bitsILi8EEENSS_INS5_IJNSA_ILi8EEESG_EEENS5_IJSG_SC_EEEEEEEvNS4_8identityENS4_23SM90_TMA_LOAD_MULTICASTES1A_vS1B_EENS_8epilogue10collective6detail29Sm90TmaWarpSpecializedAdapterINS1F_15DefaultEpilogueISI_SJ_SJ_NS1E_6thread17LinearCombinationISI_Li1EffLNS1J_9ScaleType4KindE0ELNS_15FloatRoundStyleE2ESI_EENS1_15EpilogueDefaultEEEEEvvEEEEvNT_6ParamsE,"a",@progbits
	.sectionflags	@""
	.align	4
.nv.constant0._ZN7cutlass13device_kernelINS_4gemm6kernel13GemmUniversalIN4cute5tupleIJiiiiEEENS1_10collective13CollectiveMmaINS1_37MainloopSm90TmaGmmaWarpSpecializedFP8ILi3ENS5_IJNS4_1CILi2EEENSA_ILi1EEESC_EEENS1_32KernelTmaWarpSpecializedPingpongEEENS5_IJNSA_ILi64EEESG_SG_EEENS_12float_e5m2_tENS5_IJlSC_lEEESI_SJ_NS4_8TiledMMAINS4_8MMA_AtomIJNS4_4SM904GMMA30MMA_64x64x32_F32E5M2E5M2_SS_TNILNSN_7ScaleInE1ELSP_1EEEEEENS4_6LayoutINS5_IJSC_SC_SC_EEENS5_IJNSA_ILi0EEESU_SU_EEEEENS5_IJNS4_10UnderscoreESX_SX_EEEEENS4_13SM90_TMA_LOADENS4_14ComposedLayoutINS4_7SwizzleILi2ELi4ELi3EEENS4_18smem_ptr_flag_bitsILi8EEENSS_INS5_IJNSA_ILi8EEESG_EEENS5_IJSG_SC_EEEEEEEvNS4_8identityENS4_23SM90_TMA_LOAD_MULTICASTES1A_vS1B_EENS_8epilogue10collective6detail29Sm90TmaWarpSpecializedAdapterINS1F_15DefaultEpilogueISI_SJ_SJ_NS1E_6thread17LinearCombinationISI_Li1EffLNS1J_9ScaleType4KindE0ELNS_15FloatRoundStyleE2ESI_EENS1_15EpilogueDefaultEEEEEvvEEEEvNT_6ParamsE:
	.zero		1664


//--------------------- SYMBOLS --------------------------

	.type		.nv.reservedSmem.offset0,@object
	.size		.nv.reservedSmem.offset0,0x4
